//
// Generated by NVIDIA NVVM Compiler
//
// Compiler Build ID: CL-36424714
// Cuda compilation tools, release 13.0, V13.0.88
// Based on NVVM 20.0.0
//

.version 9.0
.target sm_100
.address_size 64

	// .globl	_Z7reduce0IfEvPT_S1_j
.extern .shared .align 16 .b8 sdata[];

.visible .entry _Z7reduce0IfEvPT_S1_j(
	.param .u64 .ptr .align 1 _Z7reduce0IfEvPT_S1_j_param_0,
	.param .u64 .ptr .align 1 _Z7reduce0IfEvPT_S1_j_param_1,
	.param .u32 _Z7reduce0IfEvPT_S1_j_param_2
)
{
	.reg .pred 	%p<6>;
	.reg .b32 	%r<17>;
	.reg .b32 	%f<9>;
	.reg .b64 	%rd<9>;

	ld.param.u64 	%rd1, [_Z7reduce0IfEvPT_S1_j_param_0];
	ld.param.u64 	%rd2, [_Z7reduce0IfEvPT_S1_j_param_1];
	ld.param.u32 	%r8, [_Z7reduce0IfEvPT_S1_j_param_2];
	mov.u32 	%r1, %tid.x;
	mov.u32 	%r2, %ctaid.x;
	mov.u32 	%r3, %ntid.x;
	mad.lo.s32 	%r4, %r2, %r3, %r1;
	setp.ge.u32 	%p1, %r4, %r8;
	mov.f32 	%f8, 0f00000000;
	@%p1 bra 	$L__BB0_2;
	cvta.to.global.u64 	%rd3, %rd1;
	mul.wide.u32 	%rd4, %r4, 4;
	add.s64 	%rd5, %rd3, %rd4;
	ld.global.f32 	%f8, [%rd5];
$L__BB0_2:
	shl.b32 	%r9, %r1, 2;
	mov.u32 	%r10, sdata;
	add.s32 	%r5, %r10, %r9;
	st.shared.f32 	[%r5], %f8;
	barrier.sync 	0;
	setp.lt.u32 	%p2, %r3, 2;
	@%p2 bra 	$L__BB0_7;
	mov.b32 	%r16, 1;
$L__BB0_4:
	shl.b32 	%r7, %r16, 1;
	add.s32 	%r12, %r7, -1;
	and.b32  	%r13, %r12, %r1;
	setp.ne.s32 	%p3, %r13, 0;
	@%p3 bra 	$L__BB0_6;
	shl.b32 	%r14, %r16, 2;
	add.s32 	%r15, %r5, %r14;
	ld.shared.f32 	%f4, [%r15];
	ld.shared.f32 	%f5, [%r5];
	add.f32 	%f6, %f4, %f5;
	st.shared.f32 	[%r5], %f6;
$L__BB0_6:
	barrier.sync 	0;
	setp.lt.u32 	%p4, %r7, %r3;
	mov.u32 	%r16, %r7;
	@%p4 bra 	$L__BB0_4;
$L__BB0_7:
	setp.ne.s32 	%p5, %r1, 0;
	@%p5 bra 	$L__BB0_9;
	ld.shared.f32 	%f7, [sdata];
	cvta.to.global.u64 	%rd6, %rd2;
	mul.wide.u32 	%rd7, %r2, 4;
	add.s64 	%rd8, %rd6, %rd7;
	st.global.f32 	[%rd8], %f7;
$L__BB0_9:
	ret;

}
	// .globl	_Z7reduce1IfEvPT_S1_j
.visible .entry _Z7reduce1IfEvPT_S1_j(
	.param .u64 .ptr .align 1 _Z7reduce1IfEvPT_S1_j_param_0,
	.param .u64 .ptr .align 1 _Z7reduce1IfEvPT_S1_j_param_1,
	.param .u32 _Z7reduce1IfEvPT_S1_j_param_2
)
{
	.reg .pred 	%p<6>;
	.reg .b32 	%r<20>;
	.reg .b32 	%f<9>;
	.reg .b64 	%rd<9>;

	ld.param.u64 	%rd1, [_Z7reduce1IfEvPT_S1_j_param_0];
	ld.param.u64 	%rd2, [_Z7reduce1IfEvPT_S1_j_param_1];
	ld.param.u32 	%r8, [_Z7reduce1IfEvPT_S1_j_param_2];
	mov.u32 	%r1, %tid.x;
	mov.u32 	%r2, %ctaid.x;
	mov.u32 	%r3, %ntid.x;
	mad.lo.s32 	%r4, %r2, %r3, %r1;
	setp.ge.u32 	%p1, %r4, %r8;
	mov.f32 	%f8, 0f00000000;
	@%p1 bra 	$L__BB1_2;
	cvta.to.global.u64 	%rd3, %rd1;
	mul.wide.u32 	%rd4, %r4, 4;
	add.s64 	%rd5, %rd3, %rd4;
	ld.global.f32 	%f8, [%rd5];
$L__BB1_2:
	shl.b32 	%r9, %r1, 2;
	mov.u32 	%r10, sdata;
	add.s32 	%r11, %r10, %r9;
	st.shared.f32 	[%r11], %f8;
	barrier.sync 	0;
	setp.lt.u32 	%p2, %r3, 2;
	@%p2 bra 	$L__BB1_7;
	mov.b32 	%r19, 1;
$L__BB1_4:
	shl.b32 	%r6, %r19, 1;
	mul.lo.s32 	%r7, %r6, %r1;
	setp.ge.u32 	%p3, %r7, %r3;
	@%p3 bra 	$L__BB1_6;
	add.s32 	%r13, %r7, %r19;
	shl.b32 	%r14, %r13, 2;
	add.s32 	%r16, %r10, %r14;
	ld.shared.f32 	%f4, [%r16];
	shl.b32 	%r17, %r7, 2;
	add.s32 	%r18, %r10, %r17;
	ld.shared.f32 	%f5, [%r18];
	add.f32 	%f6, %f4, %f5;
	st.shared.f32 	[%r18], %f6;
$L__BB1_6:
	barrier.sync 	0;
	setp.lt.u32 	%p4, %r6, %r3;
	mov.u32 	%r19, %r6;
	@%p4 bra 	$L__BB1_4;
$L__BB1_7:
	setp.ne.s32 	%p5, %r1, 0;
	@%p5 bra 	$L__BB1_9;
	ld.shared.f32 	%f7, [sdata];
	cvta.to.global.u64 	%rd6, %rd2;
	mul.wide.u32 	%rd7, %r2, 4;
	add.s64 	%rd8, %rd6, %rd7;
	st.global.f32 	[%rd8], %f7;
$L__BB1_9:
	ret;

}
	// .globl	_Z7reduce2IfEvPT_S1_j
.visible .entry _Z7reduce2IfEvPT_S1_j(
	.param .u64 .ptr .align 1 _Z7reduce2IfEvPT_S1_j_param_0,
	.param .u64 .ptr .align 1 _Z7reduce2IfEvPT_S1_j_param_1,
	.param .u32 _Z7reduce2IfEvPT_S1_j_param_2
)
{
	.reg .pred 	%p<6>;
	.reg .b32 	%r<14>;
	.reg .b32 	%f<9>;
	.reg .b64 	%rd<9>;

	ld.param.u64 	%rd1, [_Z7reduce2IfEvPT_S1_j_param_0];
	ld.param.u64 	%rd2, [_Z7reduce2IfEvPT_S1_j_param_1];
	ld.param.u32 	%r8, [_Z7reduce2IfEvPT_S1_j_param_2];
	mov.u32 	%r1, %tid.x;
	mov.u32 	%r2, %ctaid.x;
	mov.u32 	%r13, %ntid.x;
	mad.lo.s32 	%r4, %r2, %r13, %r1;
	setp.ge.u32 	%p1, %r4, %r8;
	mov.f32 	%f8, 0f00000000;
	@%p1 bra 	$L__BB2_2;
	cvta.to.global.u64 	%rd3, %rd1;
	mul.wide.u32 	%rd4, %r4, 4;
	add.s64 	%rd5, %rd3, %rd4;
	ld.global.f32 	%f8, [%rd5];
$L__BB2_2:
	shl.b32 	%r9, %r1, 2;
	mov.u32 	%r10, sdata;
	add.s32 	%r5, %r10, %r9;
	st.shared.f32 	[%r5], %f8;
	barrier.sync 	0;
	setp.lt.u32 	%p2, %r13, 2;
	@%p2 bra 	$L__BB2_6;
$L__BB2_3:
	shr.u32 	%r7, %r13, 1;
	setp.ge.u32 	%p3, %r1, %r7;
	@%p3 bra 	$L__BB2_5;
	shl.b32 	%r11, %r7, 2;
	add.s32 	%r12, %r5, %r11;
	ld.shared.f32 	%f4, [%r12];
	ld.shared.f32 	%f5, [%r5];
	add.f32 	%f6, %f4, %f5;
	st.shared.f32 	[%r5], %f6;
$L__BB2_5:
	barrier.sync 	0;
	setp.gt.u32 	%p4, %r13, 3;
	mov.u32 	%r13, %r7;
	@%p4 bra 	$L__BB2_3;
$L__BB2_6:
	setp.ne.s32 	%p5, %r1, 0;
	@%p5 bra 	$L__BB2_8;
	ld.shared.f32 	%f7, [sdata];
	cvta.to.global.u64 	%rd6, %rd2;
	mul.wide.u32 	%rd7, %r2, 4;
	add.s64 	%rd8, %rd6, %rd7;
	st.global.f32 	[%rd8], %f7;
$L__BB2_8:
	ret;

}
	// .globl	_Z7reduce3IfEvPT_S1_j
.visible .entry _Z7reduce3IfEvPT_S1_j(
	.param .u64 .ptr .align 1 _Z7reduce3IfEvPT_S1_j_param_0,
	.param .u64 .ptr .align 1 _Z7reduce3IfEvPT_S1_j_param_1,
	.param .u32 _Z7reduce3IfEvPT_S1_j_param_2
)
{
	.reg .pred 	%p<7>;
	.reg .b32 	%r<17>;
	.reg .b32 	%f<14>;
	.reg .b64 	%rd<11>;

	ld.param.u64 	%rd3, [_Z7reduce3IfEvPT_S1_j_param_0];
	ld.param.u64 	%rd2, [_Z7reduce3IfEvPT_S1_j_param_1];
	ld.param.u32 	%r9, [_Z7reduce3IfEvPT_S1_j_param_2];
	cvta.to.global.u64 	%rd1, %rd3;
	mov.u32 	%r1, %tid.x;
	mov.u32 	%r2, %ctaid.x;
	mov.u32 	%r16, %ntid.x;
	mul.lo.s32 	%r10, %r16, %r2;
	shl.b32 	%r11, %r10, 1;
	add.s32 	%r4, %r11, %r1;
	setp.ge.u32 	%p1, %r4, %r9;
	mov.f32 	%f12, 0f00000000;
	@%p1 bra 	$L__BB3_2;
	mul.wide.u32 	%rd4, %r4, 4;
	add.s64 	%rd5, %rd1, %rd4;
	ld.global.f32 	%f12, [%rd5];
$L__BB3_2:
	add.s32 	%r5, %r4, %r16;
	setp.ge.u32 	%p2, %r5, %r9;
	mov.f32 	%f13, 0f00000000;
	@%p2 bra 	$L__BB3_4;
	mul.wide.u32 	%rd6, %r5, 4;
	add.s64 	%rd7, %rd1, %rd6;
	ld.global.f32 	%f13, [%rd7];
$L__BB3_4:
	shl.b32 	%r12, %r1, 2;
	mov.u32 	%r13, sdata;
	add.s32 	%r6, %r13, %r12;
	add.f32 	%f7, %f13, %f12;
	st.shared.f32 	[%r6], %f7;
	barrier.sync 	0;
	setp.lt.u32 	%p3, %r16, 2;
	@%p3 bra 	$L__BB3_8;
$L__BB3_5:
	shr.u32 	%r8, %r16, 1;
	setp.ge.u32 	%p4, %r1, %r8;
	@%p4 bra 	$L__BB3_7;
	shl.b32 	%r14, %r8, 2;
	add.s32 	%r15, %r6, %r14;
	ld.shared.f32 	%f8, [%r15];
	ld.shared.f32 	%f9, [%r6];
	add.f32 	%f10, %f8, %f9;
	st.shared.f32 	[%r6], %f10;
$L__BB3_7:
	barrier.sync 	0;
	setp.gt.u32 	%p5, %r16, 3;
	mov.u32 	%r16, %r8;
	@%p5 bra 	$L__BB3_5;
$L__BB3_8:
	setp.ne.s32 	%p6, %r1, 0;
	@%p6 bra 	$L__BB3_10;
	ld.shared.f32 	%f11, [sdata];
	cvta.to.global.u64 	%rd8, %rd2;
	mul.wide.u32 	%rd9, %r2, 4;
	add.s64 	%rd10, %rd8, %rd9;
	st.global.f32 	[%rd10], %f11;
$L__BB3_10:
	ret;

}
	// .globl	_Z7reduce4IfEvPT_S1_j
.visible .entry _Z7reduce4IfEvPT_S1_j(
	.param .u64 .ptr .align 1 _Z7reduce4IfEvPT_S1_j_param_0,
	.param .u64 .ptr .align 1 _Z7reduce4IfEvPT_S1_j_param_1,
	.param .u32 _Z7reduce4IfEvPT_S1_j_param_2
)
{
	.reg .pred 	%p<8>;
	.reg .b32 	%r<17>;
	.reg .b32 	%f<32>;
	.reg .b64 	%rd<11>;

	ld.param.u64 	%rd3, [_Z7reduce4IfEvPT_S1_j_param_0];
	ld.param.u64 	%rd2, [_Z7reduce4IfEvPT_S1_j_param_1];
	ld.param.u32 	%r9, [_Z7reduce4IfEvPT_S1_j_param_2];
	cvta.to.global.u64 	%rd1, %rd3;
	mov.u32 	%r1, %tid.x;
	mov.u32 	%r2, %ctaid.x;
	mov.u32 	%r16, %ntid.x;
	mul.lo.s32 	%r10, %r16, %r2;
	shl.b32 	%r11, %r10, 1;
	add.s32 	%r4, %r11, %r1;
	setp.ge.u32 	%p1, %r4, %r9;
	mov.f32 	%f30, 0f00000000;
	@%p1 bra 	$L__BB4_2;
	mul.wide.u32 	%rd4, %r4, 4;
	add.s64 	%rd5, %rd1, %rd4;
	ld.global.f32 	%f30, [%rd5];
$L__BB4_2:
	add.s32 	%r5, %r4, %r16;
	setp.ge.u32 	%p2, %r5, %r9;
	mov.f32 	%f31, 0f00000000;
	@%p2 bra 	$L__BB4_4;
	mul.wide.u32 	%rd6, %r5, 4;
	add.s64 	%rd7, %rd1, %rd6;
	ld.global.f32 	%f31, [%rd7];
$L__BB4_4:
	shl.b32 	%r12, %r1, 2;
	mov.u32 	%r13, sdata;
	add.s32 	%r6, %r13, %r12;
	add.f32 	%f7, %f31, %f30;
	st.shared.f32 	[%r6], %f7;
	barrier.sync 	0;
	setp.lt.u32 	%p3, %r16, 66;
	@%p3 bra 	$L__BB4_8;
$L__BB4_5:
	shr.u32 	%r8, %r16, 1;
	setp.ge.u32 	%p4, %r1, %r8;
	@%p4 bra 	$L__BB4_7;
	shl.b32 	%r14, %r8, 2;
	add.s32 	%r15, %r6, %r14;
	ld.shared.f32 	%f8, [%r15];
	ld.shared.f32 	%f9, [%r6];
	add.f32 	%f10, %f8, %f9;
	st.shared.f32 	[%r6], %f10;
$L__BB4_7:
	barrier.sync 	0;
	setp.gt.u32 	%p5, %r16, 131;
	mov.u32 	%r16, %r8;
	@%p5 bra 	$L__BB4_5;
$L__BB4_8:
	setp.gt.u32 	%p6, %r1, 31;
	@%p6 bra 	$L__BB4_11;
	ld.volatile.shared.f32 	%f11, [%r6+128];
	ld.volatile.shared.f32 	%f12, [%r6];
	add.f32 	%f13, %f11, %f12;
	st.volatile.shared.f32 	[%r6], %f13;
	ld.volatile.shared.f32 	%f14, [%r6+64];
	ld.volatile.shared.f32 	%f15, [%r6];
	add.f32 	%f16, %f14, %f15;
	st.volatile.shared.f32 	[%r6], %f16;
	ld.volatile.shared.f32 	%f17, [%r6+32];
	ld.volatile.shared.f32 	%f18, [%r6];
	add.f32 	%f19, %f17, %f18;
	st.volatile.shared.f32 	[%r6], %f19;
	ld.volatile.shared.f32 	%f20, [%r6+16];
	ld.volatile.shared.f32 	%f21, [%r6];
	add.f32 	%f22, %f20, %f21;
	st.volatile.shared.f32 	[%r6], %f22;
	ld.volatile.shared.f32 	%f23, [%r6+8];
	ld.volatile.shared.f32 	%f24, [%r6];
	add.f32 	%f25, %f23, %f24;
	st.volatile.shared.f32 	[%r6], %f25;
	ld.volatile.shared.f32 	%f26, [%r6+4];
	ld.volatile.shared.f32 	%f27, [%r6];
	add.f32 	%f28, %f26, %f27;
	st.volatile.shared.f32 	[%r6], %f28;
	setp.ne.s32 	%p7, %r1, 0;
	@%p7 bra 	$L__BB4_11;
	ld.shared.f32 	%f29, [sdata];
	cvta.to.global.u64 	%rd8, %rd2;
	mul.wide.u32 	%rd9, %r2, 4;
	add.s64 	%rd10, %rd8, %rd9;
	st.global.f32 	[%rd10], %f29;
$L__BB4_11:
	ret;

}
	// .globl	_Z9reduce5_1IfEvPT_S1_j
.visible .entry _Z9reduce5_1IfEvPT_S1_j(
	.param .u64 .ptr .align 1 _Z9reduce5_1IfEvPT_S1_j_param_0,
	.param .u64 .ptr .align 1 _Z9reduce5_1IfEvPT_S1_j_param_1,
	.param .u32 _Z9reduce5_1IfEvPT_S1_j_param_2
)
{
	.reg .pred 	%p<14>;
	.reg .b32 	%r<34>;
	.reg .b32 	%f<33>;
	.reg .b64 	%rd<11>;

	ld.param.u64 	%rd3, [_Z9reduce5_1IfEvPT_S1_j_param_0];
	ld.param.u64 	%rd2, [_Z9reduce5_1IfEvPT_S1_j_param_1];
	ld.param.u32 	%r10, [_Z9reduce5_1IfEvPT_S1_j_param_2];
	cvta.to.global.u64 	%rd1, %rd3;
	mov.u32 	%r1, %tid.x;
	mov.u32 	%r2, %ctaid.x;
	mov.u32 	%r3, %ntid.x;
	mul.lo.s32 	%r11, %r3, %r2;
	shl.b32 	%r12, %r11, 1;
	add.s32 	%r4, %r12, %r1;
	setp.ge.u32 	%p1, %r4, %r10;
	mov.f32 	%f29, 0f00000000;
	@%p1 bra 	$L__BB5_2;
	mul.wide.u32 	%rd4, %r4, 4;
	add.s64 	%rd5, %rd1, %rd4;
	ld.global.f32 	%f29, [%rd5];
$L__BB5_2:
	add.s32 	%r5, %r4, %r3;
	setp.ge.u32 	%p2, %r5, %r10;
	@%p2 bra 	$L__BB5_4;
	mul.wide.u32 	%rd6, %r5, 4;
	add.s64 	%rd7, %rd1, %rd6;
	ld.global.f32 	%f14, [%rd7];
	add.f32 	%f29, %f29, %f14;
$L__BB5_4:
	shl.b32 	%r13, %r1, 2;
	mov.u32 	%r14, sdata;
	add.s32 	%r6, %r14, %r13;
	st.shared.f32 	[%r6], %f29;
	barrier.sync 	0;
	setp.lt.u32 	%p3, %r3, 66;
	@%p3 bra 	$L__BB5_9;
	mov.u32 	%r33, %r3;
$L__BB5_6:
	shr.u32 	%r8, %r33, 1;
	setp.ge.u32 	%p4, %r1, %r8;
	@%p4 bra 	$L__BB5_8;
	shl.b32 	%r15, %r8, 2;
	add.s32 	%r16, %r6, %r15;
	ld.shared.f32 	%f15, [%r16];
	add.f32 	%f29, %f29, %f15;
	st.shared.f32 	[%r6], %f29;
$L__BB5_8:
	barrier.sync 	0;
	setp.gt.u32 	%p5, %r33, 131;
	mov.u32 	%r33, %r8;
	@%p5 bra 	$L__BB5_6;
$L__BB5_9:
	mov.u32 	%r17, %tid.y;
	mov.u32 	%r18, %tid.z;
	mov.u32 	%r19, %ntid.y;
	mad.lo.s32 	%r20, %r18, %r19, %r17;
	mul.lo.s32 	%r9, %r20, %r3;
	add.s32 	%r21, %r9, %r1;
	setp.gt.u32 	%p6, %r21, 31;
	@%p6 bra 	$L__BB5_13;
	setp.lt.u32 	%p7, %r3, 64;
	@%p7 bra 	$L__BB5_12;
	ld.shared.f32 	%f16, [%r6+128];
	add.f32 	%f29, %f29, %f16;
$L__BB5_12:
	mov.b32 	%r22, %f29;
	shfl.sync.down.b32	%r23|%p8, %r22, 16, 31, -1;
	mov.b32 	%f17, %r23;
	add.f32 	%f18, %f29, %f17;
	mov.b32 	%r24, %f18;
	shfl.sync.down.b32	%r25|%p9, %r24, 8, 31, -1;
	mov.b32 	%f19, %r25;
	add.f32 	%f20, %f18, %f19;
	mov.b32 	%r26, %f20;
	shfl.sync.down.b32	%r27|%p10, %r26, 4, 31, -1;
	mov.b32 	%f21, %r27;
	add.f32 	%f22, %f20, %f21;
	mov.b32 	%r28, %f22;
	shfl.sync.down.b32	%r29|%p11, %r28, 2, 31, -1;
	mov.b32 	%f23, %r29;
	add.f32 	%f24, %f22, %f23;
	mov.b32 	%r30, %f24;
	shfl.sync.down.b32	%r31|%p12, %r30, 1, 31, -1;
	mov.b32 	%f25, %r31;
	add.f32 	%f29, %f24, %f25;
$L__BB5_13:
	or.b32  	%r32, %r9, %r1;
	setp.ne.s32 	%p13, %r32, 0;
	@%p13 bra 	$L__BB5_15;
	cvta.to.global.u64 	%rd8, %rd2;
	mul.wide.u32 	%rd9, %r2, 4;
	add.s64 	%rd10, %rd8, %rd9;
	st.global.f32 	[%rd10], %f29;
$L__BB5_15:
	ret;

}
	// .globl	_Z7reduce5IfLj1024EEvPT_S1_j
.visible .entry _Z7reduce5IfLj1024EEvPT_S1_j(
	.param .u64 .ptr .align 1 _Z7reduce5IfLj1024EEvPT_S1_j_param_0,
	.param .u64 .ptr .align 1 _Z7reduce5IfLj1024EEvPT_S1_j_param_1,
	.param .u32 _Z7reduce5IfLj1024EEvPT_S1_j_param_2
)
{
	.reg .pred 	%p<9>;
	.reg .b32 	%r<12>;
	.reg .b32 	%f<41>;
	.reg .b64 	%rd<11>;

	ld.param.u64 	%rd3, [_Z7reduce5IfLj1024EEvPT_S1_j_param_0];
	ld.param.u64 	%rd2, [_Z7reduce5IfLj1024EEvPT_S1_j_param_1];
	ld.param.u32 	%r7, [_Z7reduce5IfLj1024EEvPT_S1_j_param_2];
	cvta.to.global.u64 	%rd1, %rd3;
	mov.u32 	%r1, %tid.x;
	mov.u32 	%r2, %ctaid.x;
	mov.u32 	%r3, %ntid.x;
	mul.lo.s32 	%r8, %r3, %r2;
	shl.b32 	%r9, %r8, 1;
	add.s32 	%r4, %r9, %r1;
	setp.ge.u32 	%p1, %r4, %r7;
	mov.f32 	%f39, 0f00000000;
	@%p1 bra 	$L__BB6_2;
	mul.wide.u32 	%rd4, %r4, 4;
	add.s64 	%rd5, %rd1, %rd4;
	ld.global.f32 	%f39, [%rd5];
$L__BB6_2:
	add.s32 	%r5, %r4, %r3;
	setp.ge.u32 	%p2, %r5, %r7;
	mov.f32 	%f40, 0f00000000;
	@%p2 bra 	$L__BB6_4;
	mul.wide.u32 	%rd6, %r5, 4;
	add.s64 	%rd7, %rd1, %rd6;
	ld.global.f32 	%f40, [%rd7];
$L__BB6_4:
	shl.b32 	%r10, %r1, 2;
	mov.u32 	%r11, sdata;
	add.s32 	%r6, %r11, %r10;
	add.f32 	%f7, %f40, %f39;
	st.shared.f32 	[%r6], %f7;
	barrier.sync 	0;
	setp.gt.u32 	%p3, %r1, 511;
	@%p3 bra 	$L__BB6_6;
	ld.shared.f32 	%f8, [%r6+2048];
	ld.shared.f32 	%f9, [%r6];
	add.f32 	%f10, %f8, %f9;
	st.shared.f32 	[%r6], %f10;
$L__BB6_6:
	barrier.sync 	0;
	setp.gt.u32 	%p4, %r1, 255;
	@%p4 bra 	$L__BB6_8;
	ld.shared.f32 	%f11, [%r6+1024];
	ld.shared.f32 	%f12, [%r6];
	add.f32 	%f13, %f11, %f12;
	st.shared.f32 	[%r6], %f13;
$L__BB6_8:
	barrier.sync 	0;
	setp.gt.u32 	%p5, %r1, 127;
	@%p5 bra 	$L__BB6_10;
	ld.shared.f32 	%f14, [%r6+512];
	ld.shared.f32 	%f15, [%r6];
	add.f32 	%f16, %f14, %f15;
	st.shared.f32 	[%r6], %f16;
$L__BB6_10:
	barrier.sync 	0;
	setp.gt.u32 	%p6, %r1, 63;
	@%p6 bra 	$L__BB6_12;
	ld.shared.f32 	%f17, [%r6+256];
	ld.shared.f32 	%f18, [%r6];
	add.f32 	%f19, %f17, %f18;
	st.shared.f32 	[%r6], %f19;
$L__BB6_12:
	barrier.sync 	0;
	setp.gt.u32 	%p7, %r1, 31;
	@%p7 bra 	$L__BB6_15;
	ld.volatile.shared.f32 	%f20, [%r6+128];
	ld.volatile.shared.f32 	%f21, [%r6];
	add.f32 	%f22, %f20, %f21;
	st.volatile.shared.f32 	[%r6], %f22;
	ld.volatile.shared.f32 	%f23, [%r6+64];
	ld.volatile.shared.f32 	%f24, [%r6];
	add.f32 	%f25, %f23, %f24;
	st.volatile.shared.f32 	[%r6], %f25;
	ld.volatile.shared.f32 	%f26, [%r6+32];
	ld.volatile.shared.f32 	%f27, [%r6];
	add.f32 	%f28, %f26, %f27;
	st.volatile.shared.f32 	[%r6], %f28;
	ld.volatile.shared.f32 	%f29, [%r6+16];
	ld.volatile.shared.f32 	%f30, [%r6];
	add.f32 	%f31, %f29, %f30;
	st.volatile.shared.f32 	[%r6], %f31;
	ld.volatile.shared.f32 	%f32, [%r6+8];
	ld.volatile.shared.f32 	%f33, [%r6];
	add.f32 	%f34, %f32, %f33;
	st.volatile.shared.f32 	[%r6], %f34;
	ld.volatile.shared.f32 	%f35, [%r6+4];
	ld.volatile.shared.f32 	%f36, [%r6];
	add.f32 	%f37, %f35, %f36;
	st.volatile.shared.f32 	[%r6], %f37;
	setp.ne.s32 	%p8, %r1, 0;
	@%p8 bra 	$L__BB6_15;
	ld.shared.f32 	%f38, [sdata];
	cvta.to.global.u64 	%rd8, %rd2;
	mul.wide.u32 	%rd9, %r2, 4;
	add.s64 	%rd10, %rd8, %rd9;
	st.global.f32 	[%rd10], %f38;
$L__BB6_15:
	ret;

}
	// .globl	_Z7reduce5IfLj512EEvPT_S1_j
.visible .entry _Z7reduce5IfLj512EEvPT_S1_j(
	.param .u64 .ptr .align 1 _Z7reduce5IfLj512EEvPT_S1_j_param_0,
	.param .u64 .ptr .align 1 _Z7reduce5IfLj512EEvPT_S1_j_param_1,
	.param .u32 _Z7reduce5IfLj512EEvPT_S1_j_param_2
)
{
	.reg .pred 	%p<8>;
	.reg .b32 	%r<12>;
	.reg .b32 	%f<38>;
	.reg .b64 	%rd<11>;

	ld.param.u64 	%rd3, [_Z7reduce5IfLj512EEvPT_S1_j_param_0];
	ld.param.u64 	%rd2, [_Z7reduce5IfLj512EEvPT_S1_j_param_1];
	ld.param.u32 	%r7, [_Z7reduce5IfLj512EEvPT_S1_j_param_2];
	cvta.to.global.u64 	%rd1, %rd3;
	mov.u32 	%r1, %tid.x;
	mov.u32 	%r2, %ctaid.x;
	mov.u32 	%r3, %ntid.x;
	mul.lo.s32 	%r8, %r3, %r2;
	shl.b32 	%r9, %r8, 1;
	add.s32 	%r4, %r9, %r1;
	setp.ge.u32 	%p1, %r4, %r7;
	mov.f32 	%f36, 0f00000000;
	@%p1 bra 	$L__BB7_2;
	mul.wide.u32 	%rd4, %r4, 4;
	add.s64 	%rd5, %rd1, %rd4;
	ld.global.f32 	%f36, [%rd5];
$L__BB7_2:
	add.s32 	%r5, %r4, %r3;
	setp.ge.u32 	%p2, %r5, %r7;
	mov.f32 	%f37, 0f00000000;
	@%p2 bra 	$L__BB7_4;
	mul.wide.u32 	%rd6, %r5, 4;
	add.s64 	%rd7, %rd1, %rd6;
	ld.global.f32 	%f37, [%rd7];
$L__BB7_4:
	shl.b32 	%r10, %r1, 2;
	mov.u32 	%r11, sdata;
	add.s32 	%r6, %r11, %r10;
	add.f32 	%f7, %f37, %f36;
	st.shared.f32 	[%r6], %f7;
	barrier.sync 	0;
	setp.gt.u32 	%p3, %r1, 255;
	@%p3 bra 	$L__BB7_6;
	ld.shared.f32 	%f8, [%r6+1024];
	ld.shared.f32 	%f9, [%r6];
	add.f32 	%f10, %f8, %f9;
	st.shared.f32 	[%r6], %f10;
$L__BB7_6:
	barrier.sync 	0;
	setp.gt.u32 	%p4, %r1, 127;
	@%p4 bra 	$L__BB7_8;
	ld.shared.f32 	%f11, [%r6+512];
	ld.shared.f32 	%f12, [%r6];
	add.f32 	%f13, %f11, %f12;
	st.shared.f32 	[%r6], %f13;
$L__BB7_8:
	barrier.sync 	0;
	setp.gt.u32 	%p5, %r1, 63;
	@%p5 bra 	$L__BB7_10;
	ld.shared.f32 	%f14, [%r6+256];
	ld.shared.f32 	%f15, [%r6];
	add.f32 	%f16, %f14, %f15;
	st.shared.f32 	[%r6], %f16;
$L__BB7_10:
	barrier.sync 	0;
	setp.gt.u32 	%p6, %r1, 31;
	@%p6 bra 	$L__BB7_13;
	ld.volatile.shared.f32 	%f17, [%r6+128];
	ld.volatile.shared.f32 	%f18, [%r6];
	add.f32 	%f19, %f17, %f18;
	st.volatile.shared.f32 	[%r6], %f19;
	ld.volatile.shared.f32 	%f20, [%r6+64];
	ld.volatile.shared.f32 	%f21, [%r6];
	add.f32 	%f22, %f20, %f21;
	st.volatile.shared.f32 	[%r6], %f22;
	ld.volatile.shared.f32 	%f23, [%r6+32];
	ld.volatile.shared.f32 	%f24, [%r6];
	add.f32 	%f25, %f23, %f24;
	st.volatile.shared.f32 	[%r6], %f25;
	ld.volatile.shared.f32 	%f26, [%r6+16];
	ld.volatile.shared.f32 	%f27, [%r6];
	add.f32 	%f28, %f26, %f27;
	st.volatile.shared.f32 	[%r6], %f28;
	ld.volatile.shared.f32 	%f29, [%r6+8];
	ld.volatile.shared.f32 	%f30, [%r6];
	add.f32 	%f31, %f29, %f30;
	st.volatile.shared.f32 	[%r6], %f31;
	ld.volatile.shared.f32 	%f32, [%r6+4];
	ld.volatile.shared.f32 	%f33, [%r6];
	add.f32 	%f34, %f32, %f33;
	st.volatile.shared.f32 	[%r6], %f34;
	setp.ne.s32 	%p7, %r1, 0;
	@%p7 bra 	$L__BB7_13;
	ld.shared.f32 	%f35, [sdata];
	cvta.to.global.u64 	%rd8, %rd2;
	mul.wide.u32 	%rd9, %r2, 4;
	add.s64 	%rd10, %rd8, %rd9;
	st.global.f32 	[%rd10], %f35;
$L__BB7_13:
	ret;

}
	// .globl	_Z7reduce5IfLj256EEvPT_S1_j
.visible .entry _Z7reduce5IfLj256EEvPT_S1_j(
	.param .u64 .ptr .align 1 _Z7reduce5IfLj256EEvPT_S1_j_param_0,
	.param .u64 .ptr .align 1 _Z7reduce5IfLj256EEvPT_S1_j_param_1,
	.param .u32 _Z7reduce5IfLj256EEvPT_S1_j_param_2
)
{
	.reg .pred 	%p<7>;
	.reg .b32 	%r<12>;
	.reg .b32 	%f<35>;
	.reg .b64 	%rd<11>;

	ld.param.u64 	%rd3, [_Z7reduce5IfLj256EEvPT_S1_j_param_0];
	ld.param.u64 	%rd2, [_Z7reduce5IfLj256EEvPT_S1_j_param_1];
	ld.param.u32 	%r7, [_Z7reduce5IfLj256EEvPT_S1_j_param_2];
	cvta.to.global.u64 	%rd1, %rd3;
	mov.u32 	%r1, %tid.x;
	mov.u32 	%r2, %ctaid.x;
	mov.u32 	%r3, %ntid.x;
	mul.lo.s32 	%r8, %r3, %r2;
	shl.b32 	%r9, %r8, 1;
	add.s32 	%r4, %r9, %r1;
	setp.ge.u32 	%p1, %r4, %r7;
	mov.f32 	%f33, 0f00000000;
	@%p1 bra 	$L__BB8_2;
	mul.wide.u32 	%rd4, %r4, 4;
	add.s64 	%rd5, %rd1, %rd4;
	ld.global.f32 	%f33, [%rd5];
$L__BB8_2:
	add.s32 	%r5, %r4, %r3;
	setp.ge.u32 	%p2, %r5, %r7;
	mov.f32 	%f34, 0f00000000;
	@%p2 bra 	$L__BB8_4;
	mul.wide.u32 	%rd6, %r5, 4;
	add.s64 	%rd7, %rd1, %rd6;
	ld.global.f32 	%f34, [%rd7];
$L__BB8_4:
	shl.b32 	%r10, %r1, 2;
	mov.u32 	%r11, sdata;
	add.s32 	%r6, %r11, %r10;
	add.f32 	%f7, %f34, %f33;
	st.shared.f32 	[%r6], %f7;
	barrier.sync 	0;
	setp.gt.u32 	%p3, %r1, 127;
	@%p3 bra 	$L__BB8_6;
	ld.shared.f32 	%f8, [%r6+512];
	ld.shared.f32 	%f9, [%r6];
	add.f32 	%f10, %f8, %f9;
	st.shared.f32 	[%r6], %f10;
$L__BB8_6:
	barrier.sync 	0;
	setp.gt.u32 	%p4, %r1, 63;
	@%p4 bra 	$L__BB8_8;
	ld.shared.f32 	%f11, [%r6+256];
	ld.shared.f32 	%f12, [%r6];
	add.f32 	%f13, %f11, %f12;
	st.shared.f32 	[%r6], %f13;
$L__BB8_8:
	barrier.sync 	0;
	setp.gt.u32 	%p5, %r1, 31;
	@%p5 bra 	$L__BB8_11;
	ld.volatile.shared.f32 	%f14, [%r6+128];
	ld.volatile.shared.f32 	%f15, [%r6];
	add.f32 	%f16, %f14, %f15;
	st.volatile.shared.f32 	[%r6], %f16;
	ld.volatile.shared.f32 	%f17, [%r6+64];
	ld.volatile.shared.f32 	%f18, [%r6];
	add.f32 	%f19, %f17, %f18;
	st.volatile.shared.f32 	[%r6], %f19;
	ld.volatile.shared.f32 	%f20, [%r6+32];
	ld.volatile.shared.f32 	%f21, [%r6];
	add.f32 	%f22, %f20, %f21;
	st.volatile.shared.f32 	[%r6], %f22;
	ld.volatile.shared.f32 	%f23, [%r6+16];
	ld.volatile.shared.f32 	%f24, [%r6];
	add.f32 	%f25, %f23, %f24;
	st.volatile.shared.f32 	[%r6], %f25;
	ld.volatile.shared.f32 	%f26, [%r6+8];
	ld.volatile.shared.f32 	%f27, [%r6];
	add.f32 	%f28, %f26, %f27;
	st.volatile.shared.f32 	[%r6], %f28;
	ld.volatile.shared.f32 	%f29, [%r6+4];
	ld.volatile.shared.f32 	%f30, [%r6];
	add.f32 	%f31, %f29, %f30;
	st.volatile.shared.f32 	[%r6], %f31;
	setp.ne.s32 	%p6, %r1, 0;
	@%p6 bra 	$L__BB8_11;
	ld.shared.f32 	%f32, [sdata];
	cvta.to.global.u64 	%rd8, %rd2;
	mul.wide.u32 	%rd9, %r2, 4;
	add.s64 	%rd10, %rd8, %rd9;
	st.global.f32 	[%rd10], %f32;
$L__BB8_11:
	ret;

}
	// .globl	_Z7reduce5IfLj128EEvPT_S1_j
.visible .entry _Z7reduce5IfLj128EEvPT_S1_j(
	.param .u64 .ptr .align 1 _Z7reduce5IfLj128EEvPT_S1_j_param_0,
	.param .u64 .ptr .align 1 _Z7reduce5IfLj128EEvPT_S1_j_param_1,
	.param .u32 _Z7reduce5IfLj128EEvPT_S1_j_param_2
)
{
	.reg .pred 	%p<6>;
	.reg .b32 	%r<12>;
	.reg .b32 	%f<32>;
	.reg .b64 	%rd<11>;

	ld.param.u64 	%rd3, [_Z7reduce5IfLj128EEvPT_S1_j_param_0];
	ld.param.u64 	%rd2, [_Z7reduce5IfLj128EEvPT_S1_j_param_1];
	ld.param.u32 	%r7, [_Z7reduce5IfLj128EEvPT_S1_j_param_2];
	cvta.to.global.u64 	%rd1, %rd3;
	mov.u32 	%r1, %tid.x;
	mov.u32 	%r2, %ctaid.x;
	mov.u32 	%r3, %ntid.x;
	mul.lo.s32 	%r8, %r3, %r2;
	shl.b32 	%r9, %r8, 1;
	add.s32 	%r4, %r9, %r1;
	setp.ge.u32 	%p1, %r4, %r7;
	mov.f32 	%f30, 0f00000000;
	@%p1 bra 	$L__BB9_2;
	mul.wide.u32 	%rd4, %r4, 4;
	add.s64 	%rd5, %rd1, %rd4;
	ld.global.f32 	%f30, [%rd5];
$L__BB9_2:
	add.s32 	%r5, %r4, %r3;
	setp.ge.u32 	%p2, %r5, %r7;
	mov.f32 	%f31, 0f00000000;
	@%p2 bra 	$L__BB9_4;
	mul.wide.u32 	%rd6, %r5, 4;
	add.s64 	%rd7, %rd1, %rd6;
	ld.global.f32 	%f31, [%rd7];
$L__BB9_4:
	shl.b32 	%r10, %r1, 2;
	mov.u32 	%r11, sdata;
	add.s32 	%r6, %r11, %r10;
	add.f32 	%f7, %f31, %f30;
	st.shared.f32 	[%r6], %f7;
	barrier.sync 	0;
	setp.gt.u32 	%p3, %r1, 63;
	@%p3 bra 	$L__BB9_6;
	ld.shared.f32 	%f8, [%r6+256];
	ld.shared.f32 	%f9, [%r6];
	add.f32 	%f10, %f8, %f9;
	st.shared.f32 	[%r6], %f10;
$L__BB9_6:
	barrier.sync 	0;
	setp.gt.u32 	%p4, %r1, 31;
	@%p4 bra 	$L__BB9_9;
	ld.volatile.shared.f32 	%f11, [%r6+128];
	ld.volatile.shared.f32 	%f12, [%r6];
	add.f32 	%f13, %f11, %f12;
	st.volatile.shared.f32 	[%r6], %f13;
	ld.volatile.shared.f32 	%f14, [%r6+64];
	ld.volatile.shared.f32 	%f15, [%r6];
	add.f32 	%f16, %f14, %f15;
	st.volatile.shared.f32 	[%r6], %f16;
	ld.volatile.shared.f32 	%f17, [%r6+32];
	ld.volatile.shared.f32 	%f18, [%r6];
	add.f32 	%f19, %f17, %f18;
	st.volatile.shared.f32 	[%r6], %f19;
	ld.volatile.shared.f32 	%f20, [%r6+16];
	ld.volatile.shared.f32 	%f21, [%r6];
	add.f32 	%f22, %f20, %f21;
	st.volatile.shared.f32 	[%r6], %f22;
	ld.volatile.shared.f32 	%f23, [%r6+8];
	ld.volatile.shared.f32 	%f24, [%r6];
	add.f32 	%f25, %f23, %f24;
	st.volatile.shared.f32 	[%r6], %f25;
	ld.volatile.shared.f32 	%f26, [%r6+4];
	ld.volatile.shared.f32 	%f27, [%r6];
	add.f32 	%f28, %f26, %f27;
	st.volatile.shared.f32 	[%r6], %f28;
	setp.ne.s32 	%p5, %r1, 0;
	@%p5 bra 	$L__BB9_9;
	ld.shared.f32 	%f29, [sdata];
	cvta.to.global.u64 	%rd8, %rd2;
	mul.wide.u32 	%rd9, %r2, 4;
	add.s64 	%rd10, %rd8, %rd9;
	st.global.f32 	[%rd10], %f29;
$L__BB9_9:
	ret;

}
	// .globl	_Z7reduce5IfLj64EEvPT_S1_j
.visible .entry _Z7reduce5IfLj64EEvPT_S1_j(
	.param .u64 .ptr .align 1 _Z7reduce5IfLj64EEvPT_S1_j_param_0,
	.param .u64 .ptr .align 1 _Z7reduce5IfLj64EEvPT_S1_j_param_1,
	.param .u32 _Z7reduce5IfLj64EEvPT_S1_j_param_2
)
{
	.reg .pred 	%p<5>;
	.reg .b32 	%r<12>;
	.reg .b32 	%f<29>;
	.reg .b64 	%rd<11>;

	ld.param.u64 	%rd3, [_Z7reduce5IfLj64EEvPT_S1_j_param_0];
	ld.param.u64 	%rd2, [_Z7reduce5IfLj64EEvPT_S1_j_param_1];
	ld.param.u32 	%r7, [_Z7reduce5IfLj64EEvPT_S1_j_param_2];
	cvta.to.global.u64 	%rd1, %rd3;
	mov.u32 	%r1, %tid.x;
	mov.u32 	%r2, %ctaid.x;
	mov.u32 	%r3, %ntid.x;
	mul.lo.s32 	%r8, %r3, %r2;
	shl.b32 	%r9, %r8, 1;
	add.s32 	%r4, %r9, %r1;
	setp.ge.u32 	%p1, %r4, %r7;
	mov.f32 	%f27, 0f00000000;
	@%p1 bra 	$L__BB10_2;
	mul.wide.u32 	%rd4, %r4, 4;
	add.s64 	%rd5, %rd1, %rd4;
	ld.global.f32 	%f27, [%rd5];
$L__BB10_2:
	add.s32 	%r5, %r4, %r3;
	setp.ge.u32 	%p2, %r5, %r7;
	mov.f32 	%f28, 0f00000000;
	@%p2 bra 	$L__BB10_4;
	mul.wide.u32 	%rd6, %r5, 4;
	add.s64 	%rd7, %rd1, %rd6;
	ld.global.f32 	%f28, [%rd7];
$L__BB10_4:
	shl.b32 	%r10, %r1, 2;
	mov.u32 	%r11, sdata;
	add.s32 	%r6, %r11, %r10;
	add.f32 	%f7, %f28, %f27;
	st.shared.f32 	[%r6], %f7;
	barrier.sync 	0;
	setp.gt.u32 	%p3, %r1, 31;
	@%p3 bra 	$L__BB10_7;
	ld.volatile.shared.f32 	%f8, [%r6+128];
	ld.volatile.shared.f32 	%f9, [%r6];
	add.f32 	%f10, %f8, %f9;
	st.volatile.shared.f32 	[%r6], %f10;
	ld.volatile.shared.f32 	%f11, [%r6+64];
	ld.volatile.shared.f32 	%f12, [%r6];
	add.f32 	%f13, %f11, %f12;
	st.volatile.shared.f32 	[%r6], %f13;
	ld.volatile.shared.f32 	%f14, [%r6+32];
	ld.volatile.shared.f32 	%f15, [%r6];
	add.f32 	%f16, %f14, %f15;
	st.volatile.shared.f32 	[%r6], %f16;
	ld.volatile.shared.f32 	%f17, [%r6+16];
	ld.volatile.shared.f32 	%f18, [%r6];
	add.f32 	%f19, %f17, %f18;
	st.volatile.shared.f32 	[%r6], %f19;
	ld.volatile.shared.f32 	%f20, [%r6+8];
	ld.volatile.shared.f32 	%f21, [%r6];
	add.f32 	%f22, %f20, %f21;
	st.volatile.shared.f32 	[%r6], %f22;
	ld.volatile.shared.f32 	%f23, [%r6+4];
	ld.volatile.shared.f32 	%f24, [%r6];
	add.f32 	%f25, %f23, %f24;
	st.volatile.shared.f32 	[%r6], %f25;
	setp.ne.s32 	%p4, %r1, 0;
	@%p4 bra 	$L__BB10_7;
	ld.shared.f32 	%f26, [sdata];
	cvta.to.global.u64 	%rd8, %rd2;
	mul.wide.u32 	%rd9, %r2, 4;
	add.s64 	%rd10, %rd8, %rd9;
	st.global.f32 	[%rd10], %f26;
$L__BB10_7:
	ret;

}
	// .globl	_Z7reduce5IfLj32EEvPT_S1_j
.visible .entry _Z7reduce5IfLj32EEvPT_S1_j(
	.param .u64 .ptr .align 1 _Z7reduce5IfLj32EEvPT_S1_j_param_0,
	.param .u64 .ptr .align 1 _Z7reduce5IfLj32EEvPT_S1_j_param_1,
	.param .u32 _Z7reduce5IfLj32EEvPT_S1_j_param_2
)
{
	.reg .pred 	%p<5>;
	.reg .b32 	%r<12>;
	.reg .b32 	%f<26>;
	.reg .b64 	%rd<11>;

	ld.param.u64 	%rd3, [_Z7reduce5IfLj32EEvPT_S1_j_param_0];
	ld.param.u64 	%rd2, [_Z7reduce5IfLj32EEvPT_S1_j_param_1];
	ld.param.u32 	%r7, [_Z7reduce5IfLj32EEvPT_S1_j_param_2];
	cvta.to.global.u64 	%rd1, %rd3;
	mov.u32 	%r1, %tid.x;
	mov.u32 	%r2, %ctaid.x;
	mov.u32 	%r3, %ntid.x;
	mul.lo.s32 	%r8, %r3, %r2;
	shl.b32 	%r9, %r8, 1;
	add.s32 	%r4, %r9, %r1;
	setp.ge.u32 	%p1, %r4, %r7;
	mov.f32 	%f24, 0f00000000;
	@%p1 bra 	$L__BB11_2;
	mul.wide.u32 	%rd4, %r4, 4;
	add.s64 	%rd5, %rd1, %rd4;
	ld.global.f32 	%f24, [%rd5];
$L__BB11_2:
	add.s32 	%r5, %r4, %r3;
	setp.ge.u32 	%p2, %r5, %r7;
	mov.f32 	%f25, 0f00000000;
	@%p2 bra 	$L__BB11_4;
	mul.wide.u32 	%rd6, %r5, 4;
	add.s64 	%rd7, %rd1, %rd6;
	ld.global.f32 	%f25, [%rd7];
$L__BB11_4:
	shl.b32 	%r10, %r1, 2;
	mov.u32 	%r11, sdata;
	add.s32 	%r6, %r11, %r10;
	add.f32 	%f7, %f25, %f24;
	st.shared.f32 	[%r6], %f7;
	barrier.sync 	0;
	setp.gt.u32 	%p3, %r1, 31;
	@%p3 bra 	$L__BB11_7;
	ld.volatile.shared.f32 	%f8, [%r6+64];
	ld.volatile.shared.f32 	%f9, [%r6];
	add.f32 	%f10, %f8, %f9;
	st.volatile.shared.f32 	[%r6], %f10;
	ld.volatile.shared.f32 	%f11, [%r6+32];
	ld.volatile.shared.f32 	%f12, [%r6];
	add.f32 	%f13, %f11, %f12;
	st.volatile.shared.f32 	[%r6], %f13;
	ld.volatile.shared.f32 	%f14, [%r6+16];
	ld.volatile.shared.f32 	%f15, [%r6];
	add.f32 	%f16, %f14, %f15;
	st.volatile.shared.f32 	[%r6], %f16;
	ld.volatile.shared.f32 	%f17, [%r6+8];
	ld.volatile.shared.f32 	%f18, [%r6];
	add.f32 	%f19, %f17, %f18;
	st.volatile.shared.f32 	[%r6], %f19;
	ld.volatile.shared.f32 	%f20, [%r6+4];
	ld.volatile.shared.f32 	%f21, [%r6];
	add.f32 	%f22, %f20, %f21;
	st.volatile.shared.f32 	[%r6], %f22;
	setp.ne.s32 	%p4, %r1, 0;
	@%p4 bra 	$L__BB11_7;
	ld.shared.f32 	%f23, [sdata];
	cvta.to.global.u64 	%rd8, %rd2;
	mul.wide.u32 	%rd9, %r2, 4;
	add.s64 	%rd10, %rd8, %rd9;
	st.global.f32 	[%rd10], %f23;
$L__BB11_7:
	ret;

}
	// .globl	_Z7reduce5IfLj16EEvPT_S1_j
.visible .entry _Z7reduce5IfLj16EEvPT_S1_j(
	.param .u64 .ptr .align 1 _Z7reduce5IfLj16EEvPT_S1_j_param_0,
	.param .u64 .ptr .align 1 _Z7reduce5IfLj16EEvPT_S1_j_param_1,
	.param .u32 _Z7reduce5IfLj16EEvPT_S1_j_param_2
)
{
	.reg .pred 	%p<5>;
	.reg .b32 	%r<12>;
	.reg .b32 	%f<23>;
	.reg .b64 	%rd<11>;

	ld.param.u64 	%rd3, [_Z7reduce5IfLj16EEvPT_S1_j_param_0];
	ld.param.u64 	%rd2, [_Z7reduce5IfLj16EEvPT_S1_j_param_1];
	ld.param.u32 	%r7, [_Z7reduce5IfLj16EEvPT_S1_j_param_2];
	cvta.to.global.u64 	%rd1, %rd3;
	mov.u32 	%r1, %tid.x;
	mov.u32 	%r2, %ctaid.x;
	mov.u32 	%r3, %ntid.x;
	mul.lo.s32 	%r8, %r3, %r2;
	shl.b32 	%r9, %r8, 1;
	add.s32 	%r4, %r9, %r1;
	setp.ge.u32 	%p1, %r4, %r7;
	mov.f32 	%f21, 0f00000000;
	@%p1 bra 	$L__BB12_2;
	mul.wide.u32 	%rd4, %r4, 4;
	add.s64 	%rd5, %rd1, %rd4;
	ld.global.f32 	%f21, [%rd5];
$L__BB12_2:
	add.s32 	%r5, %r4, %r3;
	setp.ge.u32 	%p2, %r5, %r7;
	mov.f32 	%f22, 0f00000000;
	@%p2 bra 	$L__BB12_4;
	mul.wide.u32 	%rd6, %r5, 4;
	add.s64 	%rd7, %rd1, %rd6;
	ld.global.f32 	%f22, [%rd7];
$L__BB12_4:
	shl.b32 	%r10, %r1, 2;
	mov.u32 	%r11, sdata;
	add.s32 	%r6, %r11, %r10;
	add.f32 	%f7, %f22, %f21;
	st.shared.f32 	[%r6], %f7;
	barrier.sync 	0;
	setp.gt.u32 	%p3, %r1, 31;
	@%p3 bra 	$L__BB12_7;
	ld.volatile.shared.f32 	%f8, [%r6+32];
	ld.volatile.shared.f32 	%f9, [%r6];
	add.f32 	%f10, %f8, %f9;
	st.volatile.shared.f32 	[%r6], %f10;
	ld.volatile.shared.f32 	%f11, [%r6+16];
	ld.volatile.shared.f32 	%f12, [%r6];
	add.f32 	%f13, %f11, %f12;
	st.volatile.shared.f32 	[%r6], %f13;
	ld.volatile.shared.f32 	%f14, [%r6+8];
	ld.volatile.shared.f32 	%f15, [%r6];
	add.f32 	%f16, %f14, %f15;
	st.volatile.shared.f32 	[%r6], %f16;
	ld.volatile.shared.f32 	%f17, [%r6+4];
	ld.volatile.shared.f32 	%f18, [%r6];
	add.f32 	%f19, %f17, %f18;
	st.volatile.shared.f32 	[%r6], %f19;
	setp.ne.s32 	%p4, %r1, 0;
	@%p4 bra 	$L__BB12_7;
	ld.shared.f32 	%f20, [sdata];
	cvta.to.global.u64 	%rd8, %rd2;
	mul.wide.u32 	%rd9, %r2, 4;
	add.s64 	%rd10, %rd8, %rd9;
	st.global.f32 	[%rd10], %f20;
$L__BB12_7:
	ret;

}
	// .globl	_Z7reduce5IfLj8EEvPT_S1_j
.visible .entry _Z7reduce5IfLj8EEvPT_S1_j(
	.param .u64 .ptr .align 1 _Z7reduce5IfLj8EEvPT_S1_j_param_0,
	.param .u64 .ptr .align 1 _Z7reduce5IfLj8EEvPT_S1_j_param_1,
	.param .u32 _Z7reduce5IfLj8EEvPT_S1_j_param_2
)
{
	.reg .pred 	%p<5>;
	.reg .b32 	%r<12>;
	.reg .b32 	%f<20>;
	.reg .b64 	%rd<11>;

	ld.param.u64 	%rd3, [_Z7reduce5IfLj8EEvPT_S1_j_param_0];
	ld.param.u64 	%rd2, [_Z7reduce5IfLj8EEvPT_S1_j_param_1];
	ld.param.u32 	%r7, [_Z7reduce5IfLj8EEvPT_S1_j_param_2];
	cvta.to.global.u64 	%rd1, %rd3;
	mov.u32 	%r1, %tid.x;
	mov.u32 	%r2, %ctaid.x;
	mov.u32 	%r3, %ntid.x;
	mul.lo.s32 	%r8, %r3, %r2;
	shl.b32 	%r9, %r8, 1;
	add.s32 	%r4, %r9, %r1;
	setp.ge.u32 	%p1, %r4, %r7;
	mov.f32 	%f18, 0f00000000;
	@%p1 bra 	$L__BB13_2;
	mul.wide.u32 	%rd4, %r4, 4;
	add.s64 	%rd5, %rd1, %rd4;
	ld.global.f32 	%f18, [%rd5];
$L__BB13_2:
	add.s32 	%r5, %r4, %r3;
	setp.ge.u32 	%p2, %r5, %r7;
	mov.f32 	%f19, 0f00000000;
	@%p2 bra 	$L__BB13_4;
	mul.wide.u32 	%rd6, %r5, 4;
	add.s64 	%rd7, %rd1, %rd6;
	ld.global.f32 	%f19, [%rd7];
$L__BB13_4:
	shl.b32 	%r10, %r1, 2;
	mov.u32 	%r11, sdata;
	add.s32 	%r6, %r11, %r10;
	add.f32 	%f7, %f19, %f18;
	st.shared.f32 	[%r6], %f7;
	barrier.sync 	0;
	setp.gt.u32 	%p3, %r1, 31;
	@%p3 bra 	$L__BB13_7;
	ld.volatile.shared.f32 	%f8, [%r6+16];
	ld.volatile.shared.f32 	%f9, [%r6];
	add.f32 	%f10, %f8, %f9;
	st.volatile.shared.f32 	[%r6], %f10;
	ld.volatile.shared.f32 	%f11, [%r6+8];
	ld.volatile.shared.f32 	%f12, [%r6];
	add.f32 	%f13, %f11, %f12;
	st.volatile.shared.f32 	[%r6], %f13;
	ld.volatile.shared.f32 	%f14, [%r6+4];
	ld.volatile.shared.f32 	%f15, [%r6];
	add.f32 	%f16, %f14, %f15;
	st.volatile.shared.f32 	[%r6], %f16;
	setp.ne.s32 	%p4, %r1, 0;
	@%p4 bra 	$L__BB13_7;
	ld.shared.f32 	%f17, [sdata];
	cvta.to.global.u64 	%rd8, %rd2;
	mul.wide.u32 	%rd9, %r2, 4;
	add.s64 	%rd10, %rd8, %rd9;
	st.global.f32 	[%rd10], %f17;
$L__BB13_7:
	ret;

}
	// .globl	_Z7reduce5IfLj4EEvPT_S1_j
.visible .entry _Z7reduce5IfLj4EEvPT_S1_j(
	.param .u64 .ptr .align 1 _Z7reduce5IfLj4EEvPT_S1_j_param_0,
	.param .u64 .ptr .align 1 _Z7reduce5IfLj4EEvPT_S1_j_param_1,
	.param .u32 _Z7reduce5IfLj4EEvPT_S1_j_param_2
)
{
	.reg .pred 	%p<5>;
	.reg .b32 	%r<12>;
	.reg .b32 	%f<17>;
	.reg .b64 	%rd<11>;

	ld.param.u64 	%rd3, [_Z7reduce5IfLj4EEvPT_S1_j_param_0];
	ld.param.u64 	%rd2, [_Z7reduce5IfLj4EEvPT_S1_j_param_1];
	ld.param.u32 	%r7, [_Z7reduce5IfLj4EEvPT_S1_j_param_2];
	cvta.to.global.u64 	%rd1, %rd3;
	mov.u32 	%r1, %tid.x;
	mov.u32 	%r2, %ctaid.x;
	mov.u32 	%r3, %ntid.x;
	mul.lo.s32 	%r8, %r3, %r2;
	shl.b32 	%r9, %r8, 1;
	add.s32 	%r4, %r9, %r1;
	setp.ge.u32 	%p1, %r4, %r7;
	mov.f32 	%f15, 0f00000000;
	@%p1 bra 	$L__BB14_2;
	mul.wide.u32 	%rd4, %r4, 4;
	add.s64 	%rd5, %rd1, %rd4;
	ld.global.f32 	%f15, [%rd5];
$L__BB14_2:
	add.s32 	%r5, %r4, %r3;
	setp.ge.u32 	%p2, %r5, %r7;
	mov.f32 	%f16, 0f00000000;
	@%p2 bra 	$L__BB14_4;
	mul.wide.u32 	%rd6, %r5, 4;
	add.s64 	%rd7, %rd1, %rd6;
	ld.global.f32 	%f16, [%rd7];
$L__BB14_4:
	shl.b32 	%r10, %r1, 2;
	mov.u32 	%r11, sdata;
	add.s32 	%r6, %r11, %r10;
	add.f32 	%f7, %f16, %f15;
	st.shared.f32 	[%r6], %f7;
	barrier.sync 	0;
	setp.gt.u32 	%p3, %r1, 31;
	@%p3 bra 	$L__BB14_7;
	ld.volatile.shared.f32 	%f8, [%r6+8];
	ld.volatile.shared.f32 	%f9, [%r6];
	add.f32 	%f10, %f8, %f9;
	st.volatile.shared.f32 	[%r6], %f10;
	ld.volatile.shared.f32 	%f11, [%r6+4];
	ld.volatile.shared.f32 	%f12, [%r6];
	add.f32 	%f13, %f11, %f12;
	st.volatile.shared.f32 	[%r6], %f13;
	setp.ne.s32 	%p4, %r1, 0;
	@%p4 bra 	$L__BB14_7;
	ld.shared.f32 	%f14, [sdata];
	cvta.to.global.u64 	%rd8, %rd2;
	mul.wide.u32 	%rd9, %r2, 4;
	add.s64 	%rd10, %rd8, %rd9;
	st.global.f32 	[%rd10], %f14;
$L__BB14_7:
	ret;

}
	// .globl	_Z7reduce5IfLj2EEvPT_S1_j
.visible .entry _Z7reduce5IfLj2EEvPT_S1_j(
	.param .u64 .ptr .align 1 _Z7reduce5IfLj2EEvPT_S1_j_param_0,
	.param .u64 .ptr .align 1 _Z7reduce5IfLj2EEvPT_S1_j_param_1,
	.param .u32 _Z7reduce5IfLj2EEvPT_S1_j_param_2
)
{
	.reg .pred 	%p<5>;
	.reg .b32 	%r<12>;
	.reg .b32 	%f<14>;
	.reg .b64 	%rd<11>;

	ld.param.u64 	%rd3, [_Z7reduce5IfLj2EEvPT_S1_j_param_0];
	ld.param.u64 	%rd2, [_Z7reduce5IfLj2EEvPT_S1_j_param_1];
	ld.param.u32 	%r7, [_Z7reduce5IfLj2EEvPT_S1_j_param_2];
	cvta.to.global.u64 	%rd1, %rd3;
	mov.u32 	%r1, %tid.x;
	mov.u32 	%r2, %ctaid.x;
	mov.u32 	%r3, %ntid.x;
	mul.lo.s32 	%r8, %r3, %r2;
	shl.b32 	%r9, %r8, 1;
	add.s32 	%r4, %r9, %r1;
	setp.ge.u32 	%p1, %r4, %r7;
	mov.f32 	%f12, 0f00000000;
	@%p1 bra 	$L__BB15_2;
	mul.wide.u32 	%rd4, %r4, 4;
	add.s64 	%rd5, %rd1, %rd4;
	ld.global.f32 	%f12, [%rd5];
$L__BB15_2:
	add.s32 	%r5, %r4, %r3;
	setp.ge.u32 	%p2, %r5, %r7;
	mov.f32 	%f13, 0f00000000;
	@%p2 bra 	$L__BB15_4;
	mul.wide.u32 	%rd6, %r5, 4;
	add.s64 	%rd7, %rd1, %rd6;
	ld.global.f32 	%f13, [%rd7];
$L__BB15_4:
	shl.b32 	%r10, %r1, 2;
	mov.u32 	%r11, sdata;
	add.s32 	%r6, %r11, %r10;
	add.f32 	%f7, %f13, %f12;
	st.shared.f32 	[%r6], %f7;
	barrier.sync 	0;
	setp.gt.u32 	%p3, %r1, 31;
	@%p3 bra 	$L__BB15_7;
	ld.volatile.shared.f32 	%f8, [%r6+4];
	ld.volatile.shared.f32 	%f9, [%r6];
	add.f32 	%f10, %f8, %f9;
	st.volatile.shared.f32 	[%r6], %f10;
	setp.ne.s32 	%p4, %r1, 0;
	@%p4 bra 	$L__BB15_7;
	ld.shared.f32 	%f11, [sdata];
	cvta.to.global.u64 	%rd8, %rd2;
	mul.wide.u32 	%rd9, %r2, 4;
	add.s64 	%rd10, %rd8, %rd9;
	st.global.f32 	[%rd10], %f11;
$L__BB15_7:
	ret;

}
	// .globl	_Z7reduce5IfLj1EEvPT_S1_j
.visible .entry _Z7reduce5IfLj1EEvPT_S1_j(
	.param .u64 .ptr .align 1 _Z7reduce5IfLj1EEvPT_S1_j_param_0,
	.param .u64 .ptr .align 1 _Z7reduce5IfLj1EEvPT_S1_j_param_1,
	.param .u32 _Z7reduce5IfLj1EEvPT_S1_j_param_2
)
{
	.reg .pred 	%p<4>;
	.reg .b32 	%r<12>;
	.reg .b32 	%f<11>;
	.reg .b64 	%rd<11>;

	ld.param.u64 	%rd3, [_Z7reduce5IfLj1EEvPT_S1_j_param_0];
	ld.param.u64 	%rd2, [_Z7reduce5IfLj1EEvPT_S1_j_param_1];
	ld.param.u32 	%r6, [_Z7reduce5IfLj1EEvPT_S1_j_param_2];
	cvta.to.global.u64 	%rd1, %rd3;
	mov.u32 	%r1, %tid.x;
	mov.u32 	%r2, %ctaid.x;
	mov.u32 	%r3, %ntid.x;
	mul.lo.s32 	%r7, %r3, %r2;
	shl.b32 	%r8, %r7, 1;
	add.s32 	%r4, %r8, %r1;
	setp.ge.u32 	%p1, %r4, %r6;
	mov.f32 	%f9, 0f00000000;
	@%p1 bra 	$L__BB16_2;
	mul.wide.u32 	%rd4, %r4, 4;
	add.s64 	%rd5, %rd1, %rd4;
	ld.global.f32 	%f9, [%rd5];
$L__BB16_2:
	add.s32 	%r5, %r4, %r3;
	setp.ge.u32 	%p2, %r5, %r6;
	mov.f32 	%f10, 0f00000000;
	@%p2 bra 	$L__BB16_4;
	mul.wide.u32 	%rd6, %r5, 4;
	add.s64 	%rd7, %rd1, %rd6;
	ld.global.f32 	%f10, [%rd7];
$L__BB16_4:
	add.f32 	%f7, %f10, %f9;
	shl.b32 	%r9, %r1, 2;
	mov.u32 	%r10, sdata;
	add.s32 	%r11, %r10, %r9;
	st.shared.f32 	[%r11], %f7;
	barrier.sync 	0;
	setp.ne.s32 	%p3, %r1, 0;
	@%p3 bra 	$L__BB16_6;
	ld.shared.f32 	%f8, [sdata];
	cvta.to.global.u64 	%rd8, %rd2;
	mul.wide.u32 	%rd9, %r2, 4;
	add.s64 	%rd10, %rd8, %rd9;
	st.global.f32 	[%rd10], %f8;
$L__BB16_6:
	ret;

}
	// .globl	_Z7reduce6IfLj1024EEvPT_S1_j
.visible .entry _Z7reduce6IfLj1024EEvPT_S1_j(
	.param .u64 .ptr .align 1 _Z7reduce6IfLj1024EEvPT_S1_j_param_0,
	.param .u64 .ptr .align 1 _Z7reduce6IfLj1024EEvPT_S1_j_param_1,
	.param .u32 _Z7reduce6IfLj1024EEvPT_S1_j_param_2
)
{
	.reg .pred 	%p<9>;
	.reg .b32 	%r<16>;
	.reg .b32 	%f<39>;
	.reg .b64 	%rd<11>;

	ld.param.u64 	%rd2, [_Z7reduce6IfLj1024EEvPT_S1_j_param_0];
	ld.param.u64 	%rd3, [_Z7reduce6IfLj1024EEvPT_S1_j_param_1];
	ld.param.u32 	%r8, [_Z7reduce6IfLj1024EEvPT_S1_j_param_2];
	mov.u32 	%r1, %tid.x;
	mov.u32 	%r2, %ctaid.x;
	shl.b32 	%r9, %r2, 11;
	or.b32  	%r15, %r9, %r1;
	shl.b32 	%r10, %r1, 2;
	mov.u32 	%r11, sdata;
	add.s32 	%r4, %r11, %r10;
	mov.b32 	%r12, 0;
	st.shared.u32 	[%r4], %r12;
	setp.ge.u32 	%p1, %r15, %r8;
	@%p1 bra 	$L__BB17_4;
	cvta.to.global.u64 	%rd1, %rd2;
	mov.u32 	%r13, %nctaid.x;
	shl.b32 	%r5, %r13, 11;
	mov.f32 	%f38, 0f00000000;
$L__BB17_2:
	mul.wide.u32 	%rd4, %r15, 4;
	add.s64 	%rd5, %rd1, %rd4;
	ld.global.f32 	%f4, [%rd5];
	add.s32 	%r14, %r15, 1024;
	mul.wide.u32 	%rd6, %r14, 4;
	add.s64 	%rd7, %rd1, %rd6;
	ld.global.f32 	%f5, [%rd7];
	add.f32 	%f6, %f4, %f5;
	add.f32 	%f38, %f38, %f6;
	add.s32 	%r15, %r15, %r5;
	setp.lt.u32 	%p2, %r15, %r8;
	@%p2 bra 	$L__BB17_2;
	st.shared.f32 	[%r4], %f38;
$L__BB17_4:
	barrier.sync 	0;
	setp.gt.u32 	%p3, %r1, 511;
	@%p3 bra 	$L__BB17_6;
	ld.shared.f32 	%f7, [%r4+2048];
	ld.shared.f32 	%f8, [%r4];
	add.f32 	%f9, %f7, %f8;
	st.shared.f32 	[%r4], %f9;
$L__BB17_6:
	barrier.sync 	0;
	setp.gt.u32 	%p4, %r1, 255;
	@%p4 bra 	$L__BB17_8;
	ld.shared.f32 	%f10, [%r4+1024];
	ld.shared.f32 	%f11, [%r4];
	add.f32 	%f12, %f10, %f11;
	st.shared.f32 	[%r4], %f12;
$L__BB17_8:
	barrier.sync 	0;
	setp.gt.u32 	%p5, %r1, 127;
	@%p5 bra 	$L__BB17_10;
	ld.shared.f32 	%f13, [%r4+512];
	ld.shared.f32 	%f14, [%r4];
	add.f32 	%f15, %f13, %f14;
	st.shared.f32 	[%r4], %f15;
$L__BB17_10:
	barrier.sync 	0;
	setp.gt.u32 	%p6, %r1, 63;
	@%p6 bra 	$L__BB17_12;
	ld.shared.f32 	%f16, [%r4+256];
	ld.shared.f32 	%f17, [%r4];
	add.f32 	%f18, %f16, %f17;
	st.shared.f32 	[%r4], %f18;
$L__BB17_12:
	barrier.sync 	0;
	setp.gt.u32 	%p7, %r1, 31;
	@%p7 bra 	$L__BB17_15;
	ld.volatile.shared.f32 	%f19, [%r4+128];
	ld.volatile.shared.f32 	%f20, [%r4];
	add.f32 	%f21, %f19, %f20;
	st.volatile.shared.f32 	[%r4], %f21;
	ld.volatile.shared.f32 	%f22, [%r4+64];
	ld.volatile.shared.f32 	%f23, [%r4];
	add.f32 	%f24, %f22, %f23;
	st.volatile.shared.f32 	[%r4], %f24;
	ld.volatile.shared.f32 	%f25, [%r4+32];
	ld.volatile.shared.f32 	%f26, [%r4];
	add.f32 	%f27, %f25, %f26;
	st.volatile.shared.f32 	[%r4], %f27;
	ld.volatile.shared.f32 	%f28, [%r4+16];
	ld.volatile.shared.f32 	%f29, [%r4];
	add.f32 	%f30, %f28, %f29;
	st.volatile.shared.f32 	[%r4], %f30;
	ld.volatile.shared.f32 	%f31, [%r4+8];
	ld.volatile.shared.f32 	%f32, [%r4];
	add.f32 	%f33, %f31, %f32;
	st.volatile.shared.f32 	[%r4], %f33;
	ld.volatile.shared.f32 	%f34, [%r4+4];
	ld.volatile.shared.f32 	%f35, [%r4];
	add.f32 	%f36, %f34, %f35;
	st.volatile.shared.f32 	[%r4], %f36;
	setp.ne.s32 	%p8, %r1, 0;
	@%p8 bra 	$L__BB17_15;
	ld.shared.f32 	%f37, [sdata];
	cvta.to.global.u64 	%rd8, %rd3;
	mul.wide.u32 	%rd9, %r2, 4;
	add.s64 	%rd10, %rd8, %rd9;
	st.global.f32 	[%rd10], %f37;
$L__BB17_15:
	ret;

}
	// .globl	_Z7reduce6IfLj512EEvPT_S1_j
.visible .entry _Z7reduce6IfLj512EEvPT_S1_j(
	.param .u64 .ptr .align 1 _Z7reduce6IfLj512EEvPT_S1_j_param_0,
	.param .u64 .ptr .align 1 _Z7reduce6IfLj512EEvPT_S1_j_param_1,
	.param .u32 _Z7reduce6IfLj512EEvPT_S1_j_param_2
)
{
	.reg .pred 	%p<8>;
	.reg .b32 	%r<16>;
	.reg .b32 	%f<36>;
	.reg .b64 	%rd<11>;

	ld.param.u64 	%rd2, [_Z7reduce6IfLj512EEvPT_S1_j_param_0];
	ld.param.u64 	%rd3, [_Z7reduce6IfLj512EEvPT_S1_j_param_1];
	ld.param.u32 	%r8, [_Z7reduce6IfLj512EEvPT_S1_j_param_2];
	mov.u32 	%r1, %tid.x;
	mov.u32 	%r2, %ctaid.x;
	shl.b32 	%r9, %r2, 10;
	or.b32  	%r15, %r9, %r1;
	shl.b32 	%r10, %r1, 2;
	mov.u32 	%r11, sdata;
	add.s32 	%r4, %r11, %r10;
	mov.b32 	%r12, 0;
	st.shared.u32 	[%r4], %r12;
	setp.ge.u32 	%p1, %r15, %r8;
	@%p1 bra 	$L__BB18_4;
	cvta.to.global.u64 	%rd1, %rd2;
	mov.u32 	%r13, %nctaid.x;
	shl.b32 	%r5, %r13, 10;
	mov.f32 	%f35, 0f00000000;
$L__BB18_2:
	mul.wide.u32 	%rd4, %r15, 4;
	add.s64 	%rd5, %rd1, %rd4;
	ld.global.f32 	%f4, [%rd5];
	add.s32 	%r14, %r15, 512;
	mul.wide.u32 	%rd6, %r14, 4;
	add.s64 	%rd7, %rd1, %rd6;
	ld.global.f32 	%f5, [%rd7];
	add.f32 	%f6, %f4, %f5;
	add.f32 	%f35, %f35, %f6;
	add.s32 	%r15, %r15, %r5;
	setp.lt.u32 	%p2, %r15, %r8;
	@%p2 bra 	$L__BB18_2;
	st.shared.f32 	[%r4], %f35;
$L__BB18_4:
	barrier.sync 	0;
	setp.gt.u32 	%p3, %r1, 255;
	@%p3 bra 	$L__BB18_6;
	ld.shared.f32 	%f7, [%r4+1024];
	ld.shared.f32 	%f8, [%r4];
	add.f32 	%f9, %f7, %f8;
	st.shared.f32 	[%r4], %f9;
$L__BB18_6:
	barrier.sync 	0;
	setp.gt.u32 	%p4, %r1, 127;
	@%p4 bra 	$L__BB18_8;
	ld.shared.f32 	%f10, [%r4+512];
	ld.shared.f32 	%f11, [%r4];
	add.f32 	%f12, %f10, %f11;
	st.shared.f32 	[%r4], %f12;
$L__BB18_8:
	barrier.sync 	0;
	setp.gt.u32 	%p5, %r1, 63;
	@%p5 bra 	$L__BB18_10;
	ld.shared.f32 	%f13, [%r4+256];
	ld.shared.f32 	%f14, [%r4];
	add.f32 	%f15, %f13, %f14;
	st.shared.f32 	[%r4], %f15;
$L__BB18_10:
	barrier.sync 	0;
	setp.gt.u32 	%p6, %r1, 31;
	@%p6 bra 	$L__BB18_13;
	ld.volatile.shared.f32 	%f16, [%r4+128];
	ld.volatile.shared.f32 	%f17, [%r4];
	add.f32 	%f18, %f16, %f17;
	st.volatile.shared.f32 	[%r4], %f18;
	ld.volatile.shared.f32 	%f19, [%r4+64];
	ld.volatile.shared.f32 	%f20, [%r4];
	add.f32 	%f21, %f19, %f20;
	st.volatile.shared.f32 	[%r4], %f21;
	ld.volatile.shared.f32 	%f22, [%r4+32];
	ld.volatile.shared.f32 	%f23, [%r4];
	add.f32 	%f24, %f22, %f23;
	st.volatile.shared.f32 	[%r4], %f24;
	ld.volatile.shared.f32 	%f25, [%r4+16];
	ld.volatile.shared.f32 	%f26, [%r4];
	add.f32 	%f27, %f25, %f26;
	st.volatile.shared.f32 	[%r4], %f27;
	ld.volatile.shared.f32 	%f28, [%r4+8];
	ld.volatile.shared.f32 	%f29, [%r4];
	add.f32 	%f30, %f28, %f29;
	st.volatile.shared.f32 	[%r4], %f30;
	ld.volatile.shared.f32 	%f31, [%r4+4];
	ld.volatile.shared.f32 	%f32, [%r4];
	add.f32 	%f33, %f31, %f32;
	st.volatile.shared.f32 	[%r4], %f33;
	setp.ne.s32 	%p7, %r1, 0;
	@%p7 bra 	$L__BB18_13;
	ld.shared.f32 	%f34, [sdata];
	cvta.to.global.u64 	%rd8, %rd3;
	mul.wide.u32 	%rd9, %r2, 4;
	add.s64 	%rd10, %rd8, %rd9;
	st.global.f32 	[%rd10], %f34;
$L__BB18_13:
	ret;

}
	// .globl	_Z7reduce6IfLj256EEvPT_S1_j
.visible .entry _Z7reduce6IfLj256EEvPT_S1_j(
	.param .u64 .ptr .align 1 _Z7reduce6IfLj256EEvPT_S1_j_param_0,
	.param .u64 .ptr .align 1 _Z7reduce6IfLj256EEvPT_S1_j_param_1,
	.param .u32 _Z7reduce6IfLj256EEvPT_S1_j_param_2
)
{
	.reg .pred 	%p<7>;
	.reg .b32 	%r<16>;
	.reg .b32 	%f<33>;
	.reg .b64 	%rd<11>;

	ld.param.u64 	%rd2, [_Z7reduce6IfLj256EEvPT_S1_j_param_0];
	ld.param.u64 	%rd3, [_Z7reduce6IfLj256EEvPT_S1_j_param_1];
	ld.param.u32 	%r8, [_Z7reduce6IfLj256EEvPT_S1_j_param_2];
	mov.u32 	%r1, %tid.x;
	mov.u32 	%r2, %ctaid.x;
	shl.b32 	%r9, %r2, 9;
	add.s32 	%r15, %r9, %r1;
	shl.b32 	%r10, %r1, 2;
	mov.u32 	%r11, sdata;
	add.s32 	%r4, %r11, %r10;
	mov.b32 	%r12, 0;
	st.shared.u32 	[%r4], %r12;
	setp.ge.u32 	%p1, %r15, %r8;
	@%p1 bra 	$L__BB19_4;
	cvta.to.global.u64 	%rd1, %rd2;
	mov.u32 	%r13, %nctaid.x;
	shl.b32 	%r5, %r13, 9;
	mov.f32 	%f32, 0f00000000;
$L__BB19_2:
	mul.wide.u32 	%rd4, %r15, 4;
	add.s64 	%rd5, %rd1, %rd4;
	ld.global.f32 	%f4, [%rd5];
	add.s32 	%r14, %r15, 256;
	mul.wide.u32 	%rd6, %r14, 4;
	add.s64 	%rd7, %rd1, %rd6;
	ld.global.f32 	%f5, [%rd7];
	add.f32 	%f6, %f4, %f5;
	add.f32 	%f32, %f32, %f6;
	add.s32 	%r15, %r15, %r5;
	setp.lt.u32 	%p2, %r15, %r8;
	@%p2 bra 	$L__BB19_2;
	st.shared.f32 	[%r4], %f32;
$L__BB19_4:
	barrier.sync 	0;
	setp.gt.u32 	%p3, %r1, 127;
	@%p3 bra 	$L__BB19_6;
	ld.shared.f32 	%f7, [%r4+512];
	ld.shared.f32 	%f8, [%r4];
	add.f32 	%f9, %f7, %f8;
	st.shared.f32 	[%r4], %f9;
$L__BB19_6:
	barrier.sync 	0;
	setp.gt.u32 	%p4, %r1, 63;
	@%p4 bra 	$L__BB19_8;
	ld.shared.f32 	%f10, [%r4+256];
	ld.shared.f32 	%f11, [%r4];
	add.f32 	%f12, %f10, %f11;
	st.shared.f32 	[%r4], %f12;
$L__BB19_8:
	barrier.sync 	0;
	setp.gt.u32 	%p5, %r1, 31;
	@%p5 bra 	$L__BB19_11;
	ld.volatile.shared.f32 	%f13, [%r4+128];
	ld.volatile.shared.f32 	%f14, [%r4];
	add.f32 	%f15, %f13, %f14;
	st.volatile.shared.f32 	[%r4], %f15;
	ld.volatile.shared.f32 	%f16, [%r4+64];
	ld.volatile.shared.f32 	%f17, [%r4];
	add.f32 	%f18, %f16, %f17;
	st.volatile.shared.f32 	[%r4], %f18;
	ld.volatile.shared.f32 	%f19, [%r4+32];
	ld.volatile.shared.f32 	%f20, [%r4];
	add.f32 	%f21, %f19, %f20;
	st.volatile.shared.f32 	[%r4], %f21;
	ld.volatile.shared.f32 	%f22, [%r4+16];
	ld.volatile.shared.f32 	%f23, [%r4];
	add.f32 	%f24, %f22, %f23;
	st.volatile.shared.f32 	[%r4], %f24;
	ld.volatile.shared.f32 	%f25, [%r4+8];
	ld.volatile.shared.f32 	%f26, [%r4];
	add.f32 	%f27, %f25, %f26;
	st.volatile.shared.f32 	[%r4], %f27;
	ld.volatile.shared.f32 	%f28, [%r4+4];
	ld.volatile.shared.f32 	%f29, [%r4];
	add.f32 	%f30, %f28, %f29;
	st.volatile.shared.f32 	[%r4], %f30;
	setp.ne.s32 	%p6, %r1, 0;
	@%p6 bra 	$L__BB19_11;
	ld.shared.f32 	%f31, [sdata];
	cvta.to.global.u64 	%rd8, %rd3;
	mul.wide.u32 	%rd9, %r2, 4;
	add.s64 	%rd10, %rd8, %rd9;
	st.global.f32 	[%rd10], %f31;
$L__BB19_11:
	ret;

}
	// .globl	_Z7reduce6IfLj128EEvPT_S1_j
.visible .entry _Z7reduce6IfLj128EEvPT_S1_j(
	.param .u64 .ptr .align 1 _Z7reduce6IfLj128EEvPT_S1_j_param_0,
	.param .u64 .ptr .align 1 _Z7reduce6IfLj128EEvPT_S1_j_param_1,
	.param .u32 _Z7reduce6IfLj128EEvPT_S1_j_param_2
)
{
	.reg .pred 	%p<6>;
	.reg .b32 	%r<16>;
	.reg .b32 	%f<30>;
	.reg .b64 	%rd<11>;

	ld.param.u64 	%rd2, [_Z7reduce6IfLj128EEvPT_S1_j_param_0];
	ld.param.u64 	%rd3, [_Z7reduce6IfLj128EEvPT_S1_j_param_1];
	ld.param.u32 	%r8, [_Z7reduce6IfLj128EEvPT_S1_j_param_2];
	mov.u32 	%r1, %tid.x;
	mov.u32 	%r2, %ctaid.x;
	shl.b32 	%r9, %r2, 8;
	add.s32 	%r15, %r9, %r1;
	shl.b32 	%r10, %r1, 2;
	mov.u32 	%r11, sdata;
	add.s32 	%r4, %r11, %r10;
	mov.b32 	%r12, 0;
	st.shared.u32 	[%r4], %r12;
	setp.ge.u32 	%p1, %r15, %r8;
	@%p1 bra 	$L__BB20_4;
	cvta.to.global.u64 	%rd1, %rd2;
	mov.u32 	%r13, %nctaid.x;
	shl.b32 	%r5, %r13, 8;
	mov.f32 	%f29, 0f00000000;
$L__BB20_2:
	mul.wide.u32 	%rd4, %r15, 4;
	add.s64 	%rd5, %rd1, %rd4;
	ld.global.f32 	%f4, [%rd5];
	add.s32 	%r14, %r15, 128;
	mul.wide.u32 	%rd6, %r14, 4;
	add.s64 	%rd7, %rd1, %rd6;
	ld.global.f32 	%f5, [%rd7];
	add.f32 	%f6, %f4, %f5;
	add.f32 	%f29, %f29, %f6;
	add.s32 	%r15, %r15, %r5;
	setp.lt.u32 	%p2, %r15, %r8;
	@%p2 bra 	$L__BB20_2;
	st.shared.f32 	[%r4], %f29;
$L__BB20_4:
	barrier.sync 	0;
	setp.gt.u32 	%p3, %r1, 63;
	@%p3 bra 	$L__BB20_6;
	ld.shared.f32 	%f7, [%r4+256];
	ld.shared.f32 	%f8, [%r4];
	add.f32 	%f9, %f7, %f8;
	st.shared.f32 	[%r4], %f9;
$L__BB20_6:
	barrier.sync 	0;
	setp.gt.u32 	%p4, %r1, 31;
	@%p4 bra 	$L__BB20_9;
	ld.volatile.shared.f32 	%f10, [%r4+128];
	ld.volatile.shared.f32 	%f11, [%r4];
	add.f32 	%f12, %f10, %f11;
	st.volatile.shared.f32 	[%r4], %f12;
	ld.volatile.shared.f32 	%f13, [%r4+64];
	ld.volatile.shared.f32 	%f14, [%r4];
	add.f32 	%f15, %f13, %f14;
	st.volatile.shared.f32 	[%r4], %f15;
	ld.volatile.shared.f32 	%f16, [%r4+32];
	ld.volatile.shared.f32 	%f17, [%r4];
	add.f32 	%f18, %f16, %f17;
	st.volatile.shared.f32 	[%r4], %f18;
	ld.volatile.shared.f32 	%f19, [%r4+16];
	ld.volatile.shared.f32 	%f20, [%r4];
	add.f32 	%f21, %f19, %f20;
	st.volatile.shared.f32 	[%r4], %f21;
	ld.volatile.shared.f32 	%f22, [%r4+8];
	ld.volatile.shared.f32 	%f23, [%r4];
	add.f32 	%f24, %f22, %f23;
	st.volatile.shared.f32 	[%r4], %f24;
	ld.volatile.shared.f32 	%f25, [%r4+4];
	ld.volatile.shared.f32 	%f26, [%r4];
	add.f32 	%f27, %f25, %f26;
	st.volatile.shared.f32 	[%r4], %f27;
	setp.ne.s32 	%p5, %r1, 0;
	@%p5 bra 	$L__BB20_9;
	ld.shared.f32 	%f28, [sdata];
	cvta.to.global.u64 	%rd8, %rd3;
	mul.wide.u32 	%rd9, %r2, 4;
	add.s64 	%rd10, %rd8, %rd9;
	st.global.f32 	[%rd10], %f28;
$L__BB20_9:
	ret;

}
	// .globl	_Z7reduce6IfLj64EEvPT_S1_j
.visible .entry _Z7reduce6IfLj64EEvPT_S1_j(
	.param .u64 .ptr .align 1 _Z7reduce6IfLj64EEvPT_S1_j_param_0,
	.param .u64 .ptr .align 1 _Z7reduce6IfLj64EEvPT_S1_j_param_1,
	.param .u32 _Z7reduce6IfLj64EEvPT_S1_j_param_2
)
{
	.reg .pred 	%p<5>;
	.reg .b32 	%r<16>;
	.reg .b32 	%f<27>;
	.reg .b64 	%rd<11>;

	ld.param.u64 	%rd2, [_Z7reduce6IfLj64EEvPT_S1_j_param_0];
	ld.param.u64 	%rd3, [_Z7reduce6IfLj64EEvPT_S1_j_param_1];
	ld.param.u32 	%r8, [_Z7reduce6IfLj64EEvPT_S1_j_param_2];
	mov.u32 	%r1, %tid.x;
	mov.u32 	%r2, %ctaid.x;
	shl.b32 	%r9, %r2, 7;
	add.s32 	%r15, %r9, %r1;
	shl.b32 	%r10, %r1, 2;
	mov.u32 	%r11, sdata;
	add.s32 	%r4, %r11, %r10;
	mov.b32 	%r12, 0;
	st.shared.u32 	[%r4], %r12;
	setp.ge.u32 	%p1, %r15, %r8;
	@%p1 bra 	$L__BB21_4;
	cvta.to.global.u64 	%rd1, %rd2;
	mov.u32 	%r13, %nctaid.x;
	shl.b32 	%r5, %r13, 7;
	mov.f32 	%f26, 0f00000000;
$L__BB21_2:
	mul.wide.u32 	%rd4, %r15, 4;
	add.s64 	%rd5, %rd1, %rd4;
	ld.global.f32 	%f4, [%rd5];
	add.s32 	%r14, %r15, 64;
	mul.wide.u32 	%rd6, %r14, 4;
	add.s64 	%rd7, %rd1, %rd6;
	ld.global.f32 	%f5, [%rd7];
	add.f32 	%f6, %f4, %f5;
	add.f32 	%f26, %f26, %f6;
	add.s32 	%r15, %r15, %r5;
	setp.lt.u32 	%p2, %r15, %r8;
	@%p2 bra 	$L__BB21_2;
	st.shared.f32 	[%r4], %f26;
$L__BB21_4:
	barrier.sync 	0;
	setp.gt.u32 	%p3, %r1, 31;
	@%p3 bra 	$L__BB21_7;
	ld.volatile.shared.f32 	%f7, [%r4+128];
	ld.volatile.shared.f32 	%f8, [%r4];
	add.f32 	%f9, %f7, %f8;
	st.volatile.shared.f32 	[%r4], %f9;
	ld.volatile.shared.f32 	%f10, [%r4+64];
	ld.volatile.shared.f32 	%f11, [%r4];
	add.f32 	%f12, %f10, %f11;
	st.volatile.shared.f32 	[%r4], %f12;
	ld.volatile.shared.f32 	%f13, [%r4+32];
	ld.volatile.shared.f32 	%f14, [%r4];
	add.f32 	%f15, %f13, %f14;
	st.volatile.shared.f32 	[%r4], %f15;
	ld.volatile.shared.f32 	%f16, [%r4+16];
	ld.volatile.shared.f32 	%f17, [%r4];
	add.f32 	%f18, %f16, %f17;
	st.volatile.shared.f32 	[%r4], %f18;
	ld.volatile.shared.f32 	%f19, [%r4+8];
	ld.volatile.shared.f32 	%f20, [%r4];
	add.f32 	%f21, %f19, %f20;
	st.volatile.shared.f32 	[%r4], %f21;
	ld.volatile.shared.f32 	%f22, [%r4+4];
	ld.volatile.shared.f32 	%f23, [%r4];
	add.f32 	%f24, %f22, %f23;
	st.volatile.shared.f32 	[%r4], %f24;
	setp.ne.s32 	%p4, %r1, 0;
	@%p4 bra 	$L__BB21_7;
	ld.shared.f32 	%f25, [sdata];
	cvta.to.global.u64 	%rd8, %rd3;
	mul.wide.u32 	%rd9, %r2, 4;
	add.s64 	%rd10, %rd8, %rd9;
	st.global.f32 	[%rd10], %f25;
$L__BB21_7:
	ret;

}
	// .globl	_Z7reduce6IfLj32EEvPT_S1_j
.visible .entry _Z7reduce6IfLj32EEvPT_S1_j(
	.param .u64 .ptr .align 1 _Z7reduce6IfLj32EEvPT_S1_j_param_0,
	.param .u64 .ptr .align 1 _Z7reduce6IfLj32EEvPT_S1_j_param_1,
	.param .u32 _Z7reduce6IfLj32EEvPT_S1_j_param_2
)
{
	.reg .pred 	%p<5>;
	.reg .b32 	%r<16>;
	.reg .b32 	%f<24>;
	.reg .b64 	%rd<11>;

	ld.param.u64 	%rd2, [_Z7reduce6IfLj32EEvPT_S1_j_param_0];
	ld.param.u64 	%rd3, [_Z7reduce6IfLj32EEvPT_S1_j_param_1];
	ld.param.u32 	%r8, [_Z7reduce6IfLj32EEvPT_S1_j_param_2];
	mov.u32 	%r1, %tid.x;
	mov.u32 	%r2, %ctaid.x;
	shl.b32 	%r9, %r2, 6;
	add.s32 	%r15, %r9, %r1;
	shl.b32 	%r10, %r1, 2;
	mov.u32 	%r11, sdata;
	add.s32 	%r4, %r11, %r10;
	mov.b32 	%r12, 0;
	st.shared.u32 	[%r4], %r12;
	setp.ge.u32 	%p1, %r15, %r8;
	@%p1 bra 	$L__BB22_4;
	cvta.to.global.u64 	%rd1, %rd2;
	mov.u32 	%r13, %nctaid.x;
	shl.b32 	%r5, %r13, 6;
	mov.f32 	%f23, 0f00000000;
$L__BB22_2:
	mul.wide.u32 	%rd4, %r15, 4;
	add.s64 	%rd5, %rd1, %rd4;
	ld.global.f32 	%f4, [%rd5];
	add.s32 	%r14, %r15, 32;
	mul.wide.u32 	%rd6, %r14, 4;
	add.s64 	%rd7, %rd1, %rd6;
	ld.global.f32 	%f5, [%rd7];
	add.f32 	%f6, %f4, %f5;
	add.f32 	%f23, %f23, %f6;
	add.s32 	%r15, %r15, %r5;
	setp.lt.u32 	%p2, %r15, %r8;
	@%p2 bra 	$L__BB22_2;
	st.shared.f32 	[%r4], %f23;
$L__BB22_4:
	barrier.sync 	0;
	setp.gt.u32 	%p3, %r1, 31;
	@%p3 bra 	$L__BB22_7;
	ld.volatile.shared.f32 	%f7, [%r4+64];
	ld.volatile.shared.f32 	%f8, [%r4];
	add.f32 	%f9, %f7, %f8;
	st.volatile.shared.f32 	[%r4], %f9;
	ld.volatile.shared.f32 	%f10, [%r4+32];
	ld.volatile.shared.f32 	%f11, [%r4];
	add.f32 	%f12, %f10, %f11;
	st.volatile.shared.f32 	[%r4], %f12;
	ld.volatile.shared.f32 	%f13, [%r4+16];
	ld.volatile.shared.f32 	%f14, [%r4];
	add.f32 	%f15, %f13, %f14;
	st.volatile.shared.f32 	[%r4], %f15;
	ld.volatile.shared.f32 	%f16, [%r4+8];
	ld.volatile.shared.f32 	%f17, [%r4];
	add.f32 	%f18, %f16, %f17;
	st.volatile.shared.f32 	[%r4], %f18;
	ld.volatile.shared.f32 	%f19, [%r4+4];
	ld.volatile.shared.f32 	%f20, [%r4];
	add.f32 	%f21, %f19, %f20;
	st.volatile.shared.f32 	[%r4], %f21;
	setp.ne.s32 	%p4, %r1, 0;
	@%p4 bra 	$L__BB22_7;
	ld.shared.f32 	%f22, [sdata];
	cvta.to.global.u64 	%rd8, %rd3;
	mul.wide.u32 	%rd9, %r2, 4;
	add.s64 	%rd10, %rd8, %rd9;
	st.global.f32 	[%rd10], %f22;
$L__BB22_7:
	ret;

}
	// .globl	_Z7reduce6IfLj16EEvPT_S1_j
.visible .entry _Z7reduce6IfLj16EEvPT_S1_j(
	.param .u64 .ptr .align 1 _Z7reduce6IfLj16EEvPT_S1_j_param_0,
	.param .u64 .ptr .align 1 _Z7reduce6IfLj16EEvPT_S1_j_param_1,
	.param .u32 _Z7reduce6IfLj16EEvPT_S1_j_param_2
)
{
	.reg .pred 	%p<5>;
	.reg .b32 	%r<16>;
	.reg .b32 	%f<21>;
	.reg .b64 	%rd<11>;

	ld.param.u64 	%rd2, [_Z7reduce6IfLj16EEvPT_S1_j_param_0];
	ld.param.u64 	%rd3, [_Z7reduce6IfLj16EEvPT_S1_j_param_1];
	ld.param.u32 	%r8, [_Z7reduce6IfLj16EEvPT_S1_j_param_2];
	mov.u32 	%r1, %tid.x;
	mov.u32 	%r2, %ctaid.x;
	shl.b32 	%r9, %r2, 5;
	add.s32 	%r15, %r9, %r1;
	shl.b32 	%r10, %r1, 2;
	mov.u32 	%r11, sdata;
	add.s32 	%r4, %r11, %r10;
	mov.b32 	%r12, 0;
	st.shared.u32 	[%r4], %r12;
	setp.ge.u32 	%p1, %r15, %r8;
	@%p1 bra 	$L__BB23_4;
	cvta.to.global.u64 	%rd1, %rd2;
	mov.u32 	%r13, %nctaid.x;
	shl.b32 	%r5, %r13, 5;
	mov.f32 	%f20, 0f00000000;
$L__BB23_2:
	mul.wide.u32 	%rd4, %r15, 4;
	add.s64 	%rd5, %rd1, %rd4;
	ld.global.f32 	%f4, [%rd5];
	add.s32 	%r14, %r15, 16;
	mul.wide.u32 	%rd6, %r14, 4;
	add.s64 	%rd7, %rd1, %rd6;
	ld.global.f32 	%f5, [%rd7];
	add.f32 	%f6, %f4, %f5;
	add.f32 	%f20, %f20, %f6;
	add.s32 	%r15, %r15, %r5;
	setp.lt.u32 	%p2, %r15, %r8;
	@%p2 bra 	$L__BB23_2;
	st.shared.f32 	[%r4], %f20;
$L__BB23_4:
	barrier.sync 	0;
	setp.gt.u32 	%p3, %r1, 31;
	@%p3 bra 	$L__BB23_7;
	ld.volatile.shared.f32 	%f7, [%r4+32];
	ld.volatile.shared.f32 	%f8, [%r4];
	add.f32 	%f9, %f7, %f8;
	st.volatile.shared.f32 	[%r4], %f9;
	ld.volatile.shared.f32 	%f10, [%r4+16];
	ld.volatile.shared.f32 	%f11, [%r4];
	add.f32 	%f12, %f10, %f11;
	st.volatile.shared.f32 	[%r4], %f12;
	ld.volatile.shared.f32 	%f13, [%r4+8];
	ld.volatile.shared.f32 	%f14, [%r4];
	add.f32 	%f15, %f13, %f14;
	st.volatile.shared.f32 	[%r4], %f15;
	ld.volatile.shared.f32 	%f16, [%r4+4];
	ld.volatile.shared.f32 	%f17, [%r4];
	add.f32 	%f18, %f16, %f17;
	st.volatile.shared.f32 	[%r4], %f18;
	setp.ne.s32 	%p4, %r1, 0;
	@%p4 bra 	$L__BB23_7;
	ld.shared.f32 	%f19, [sdata];
	cvta.to.global.u64 	%rd8, %rd3;
	mul.wide.u32 	%rd9, %r2, 4;
	add.s64 	%rd10, %rd8, %rd9;
	st.global.f32 	[%rd10], %f19;
$L__BB23_7:
	ret;

}
	// .globl	_Z7reduce6IfLj8EEvPT_S1_j
.visible .entry _Z7reduce6IfLj8EEvPT_S1_j(
	.param .u64 .ptr .align 1 _Z7reduce6IfLj8EEvPT_S1_j_param_0,
	.param .u64 .ptr .align 1 _Z7reduce6IfLj8EEvPT_S1_j_param_1,
	.param .u32 _Z7reduce6IfLj8EEvPT_S1_j_param_2
)
{
	.reg .pred 	%p<5>;
	.reg .b32 	%r<16>;
	.reg .b32 	%f<18>;
	.reg .b64 	%rd<11>;

	ld.param.u64 	%rd2, [_Z7reduce6IfLj8EEvPT_S1_j_param_0];
	ld.param.u64 	%rd3, [_Z7reduce6IfLj8EEvPT_S1_j_param_1];
	ld.param.u32 	%r8, [_Z7reduce6IfLj8EEvPT_S1_j_param_2];
	mov.u32 	%r1, %tid.x;
	mov.u32 	%r2, %ctaid.x;
	shl.b32 	%r9, %r2, 4;
	add.s32 	%r15, %r9, %r1;
	shl.b32 	%r10, %r1, 2;
	mov.u32 	%r11, sdata;
	add.s32 	%r4, %r11, %r10;
	mov.b32 	%r12, 0;
	st.shared.u32 	[%r4], %r12;
	setp.ge.u32 	%p1, %r15, %r8;
	@%p1 bra 	$L__BB24_4;
	cvta.to.global.u64 	%rd1, %rd2;
	mov.u32 	%r13, %nctaid.x;
	shl.b32 	%r5, %r13, 4;
	mov.f32 	%f17, 0f00000000;
$L__BB24_2:
	mul.wide.u32 	%rd4, %r15, 4;
	add.s64 	%rd5, %rd1, %rd4;
	ld.global.f32 	%f4, [%rd5];
	add.s32 	%r14, %r15, 8;
	mul.wide.u32 	%rd6, %r14, 4;
	add.s64 	%rd7, %rd1, %rd6;
	ld.global.f32 	%f5, [%rd7];
	add.f32 	%f6, %f4, %f5;
	add.f32 	%f17, %f17, %f6;
	add.s32 	%r15, %r15, %r5;
	setp.lt.u32 	%p2, %r15, %r8;
	@%p2 bra 	$L__BB24_2;
	st.shared.f32 	[%r4], %f17;
$L__BB24_4:
	barrier.sync 	0;
	setp.gt.u32 	%p3, %r1, 31;
	@%p3 bra 	$L__BB24_7;
	ld.volatile.shared.f32 	%f7, [%r4+16];
	ld.volatile.shared.f32 	%f8, [%r4];
	add.f32 	%f9, %f7, %f8;
	st.volatile.shared.f32 	[%r4], %f9;
	ld.volatile.shared.f32 	%f10, [%r4+8];
	ld.volatile.shared.f32 	%f11, [%r4];
	add.f32 	%f12, %f10, %f11;
	st.volatile.shared.f32 	[%r4], %f12;
	ld.volatile.shared.f32 	%f13, [%r4+4];
	ld.volatile.shared.f32 	%f14, [%r4];
	add.f32 	%f15, %f13, %f14;
	st.volatile.shared.f32 	[%r4], %f15;
	setp.ne.s32 	%p4, %r1, 0;
	@%p4 bra 	$L__BB24_7;
	ld.shared.f32 	%f16, [sdata];
	cvta.to.global.u64 	%rd8, %rd3;
	mul.wide.u32 	%rd9, %r2, 4;
	add.s64 	%rd10, %rd8, %rd9;
	st.global.f32 	[%rd10], %f16;
$L__BB24_7:
	ret;

}
	// .globl	_Z7reduce6IfLj4EEvPT_S1_j
.visible .entry _Z7reduce6IfLj4EEvPT_S1_j(
	.param .u64 .ptr .align 1 _Z7reduce6IfLj4EEvPT_S1_j_param_0,
	.param .u64 .ptr .align 1 _Z7reduce6IfLj4EEvPT_S1_j_param_1,
	.param .u32 _Z7reduce6IfLj4EEvPT_S1_j_param_2
)
{
	.reg .pred 	%p<5>;
	.reg .b32 	%r<16>;
	.reg .b32 	%f<15>;
	.reg .b64 	%rd<11>;

	ld.param.u64 	%rd2, [_Z7reduce6IfLj4EEvPT_S1_j_param_0];
	ld.param.u64 	%rd3, [_Z7reduce6IfLj4EEvPT_S1_j_param_1];
	ld.param.u32 	%r8, [_Z7reduce6IfLj4EEvPT_S1_j_param_2];
	mov.u32 	%r1, %tid.x;
	mov.u32 	%r2, %ctaid.x;
	shl.b32 	%r9, %r2, 3;
	add.s32 	%r15, %r9, %r1;
	shl.b32 	%r10, %r1, 2;
	mov.u32 	%r11, sdata;
	add.s32 	%r4, %r11, %r10;
	mov.b32 	%r12, 0;
	st.shared.u32 	[%r4], %r12;
	setp.ge.u32 	%p1, %r15, %r8;
	@%p1 bra 	$L__BB25_4;
	cvta.to.global.u64 	%rd1, %rd2;
	mov.u32 	%r13, %nctaid.x;
	shl.b32 	%r5, %r13, 3;
	mov.f32 	%f14, 0f00000000;
$L__BB25_2:
	mul.wide.u32 	%rd4, %r15, 4;
	add.s64 	%rd5, %rd1, %rd4;
	ld.global.f32 	%f4, [%rd5];
	add.s32 	%r14, %r15, 4;
	mul.wide.u32 	%rd6, %r14, 4;
	add.s64 	%rd7, %rd1, %rd6;
	ld.global.f32 	%f5, [%rd7];
	add.f32 	%f6, %f4, %f5;
	add.f32 	%f14, %f14, %f6;
	add.s32 	%r15, %r15, %r5;
	setp.lt.u32 	%p2, %r15, %r8;
	@%p2 bra 	$L__BB25_2;
	st.shared.f32 	[%r4], %f14;
$L__BB25_4:
	barrier.sync 	0;
	setp.gt.u32 	%p3, %r1, 31;
	@%p3 bra 	$L__BB25_7;
	ld.volatile.shared.f32 	%f7, [%r4+8];
	ld.volatile.shared.f32 	%f8, [%r4];
	add.f32 	%f9, %f7, %f8;
	st.volatile.shared.f32 	[%r4], %f9;
	ld.volatile.shared.f32 	%f10, [%r4+4];
	ld.volatile.shared.f32 	%f11, [%r4];
	add.f32 	%f12, %f10, %f11;
	st.volatile.shared.f32 	[%r4], %f12;
	setp.ne.s32 	%p4, %r1, 0;
	@%p4 bra 	$L__BB25_7;
	ld.shared.f32 	%f13, [sdata];
	cvta.to.global.u64 	%rd8, %rd3;
	mul.wide.u32 	%rd9, %r2, 4;
	add.s64 	%rd10, %rd8, %rd9;
	st.global.f32 	[%rd10], %f13;
$L__BB25_7:
	ret;

}
	// .globl	_Z7reduce6IfLj2EEvPT_S1_j
.visible .entry _Z7reduce6IfLj2EEvPT_S1_j(
	.param .u64 .ptr .align 1 _Z7reduce6IfLj2EEvPT_S1_j_param_0,
	.param .u64 .ptr .align 1 _Z7reduce6IfLj2EEvPT_S1_j_param_1,
	.param .u32 _Z7reduce6IfLj2EEvPT_S1_j_param_2
)
{
	.reg .pred 	%p<5>;
	.reg .b32 	%r<16>;
	.reg .b32 	%f<12>;
	.reg .b64 	%rd<11>;

	ld.param.u64 	%rd2, [_Z7reduce6IfLj2EEvPT_S1_j_param_0];
	ld.param.u64 	%rd3, [_Z7reduce6IfLj2EEvPT_S1_j_param_1];
	ld.param.u32 	%r8, [_Z7reduce6IfLj2EEvPT_S1_j_param_2];
	mov.u32 	%r1, %tid.x;
	mov.u32 	%r2, %ctaid.x;
	shl.b32 	%r9, %r2, 2;
	add.s32 	%r15, %r9, %r1;
	shl.b32 	%r10, %r1, 2;
	mov.u32 	%r11, sdata;
	add.s32 	%r4, %r11, %r10;
	mov.b32 	%r12, 0;
	st.shared.u32 	[%r4], %r12;
	setp.ge.u32 	%p1, %r15, %r8;
	@%p1 bra 	$L__BB26_4;
	cvta.to.global.u64 	%rd1, %rd2;
	mov.u32 	%r13, %nctaid.x;
	shl.b32 	%r5, %r13, 2;
	mov.f32 	%f11, 0f00000000;
$L__BB26_2:
	mul.wide.u32 	%rd4, %r15, 4;
	add.s64 	%rd5, %rd1, %rd4;
	ld.global.f32 	%f4, [%rd5];
	add.s32 	%r14, %r15, 2;
	mul.wide.u32 	%rd6, %r14, 4;
	add.s64 	%rd7, %rd1, %rd6;
	ld.global.f32 	%f5, [%rd7];
	add.f32 	%f6, %f4, %f5;
	add.f32 	%f11, %f11, %f6;
	add.s32 	%r15, %r15, %r5;
	setp.lt.u32 	%p2, %r15, %r8;
	@%p2 bra 	$L__BB26_2;
	st.shared.f32 	[%r4], %f11;
$L__BB26_4:
	barrier.sync 	0;
	setp.gt.u32 	%p3, %r1, 31;
	@%p3 bra 	$L__BB26_7;
	ld.volatile.shared.f32 	%f7, [%r4+4];
	ld.volatile.shared.f32 	%f8, [%r4];
	add.f32 	%f9, %f7, %f8;
	st.volatile.shared.f32 	[%r4], %f9;
	setp.ne.s32 	%p4, %r1, 0;
	@%p4 bra 	$L__BB26_7;
	ld.shared.f32 	%f10, [sdata];
	cvta.to.global.u64 	%rd8, %rd3;
	mul.wide.u32 	%rd9, %r2, 4;
	add.s64 	%rd10, %rd8, %rd9;
	st.global.f32 	[%rd10], %f10;
$L__BB26_7:
	ret;

}
	// .globl	_Z7reduce6IfLj1EEvPT_S1_j
.visible .entry _Z7reduce6IfLj1EEvPT_S1_j(
	.param .u64 .ptr .align 1 _Z7reduce6IfLj1EEvPT_S1_j_param_0,
	.param .u64 .ptr .align 1 _Z7reduce6IfLj1EEvPT_S1_j_param_1,
	.param .u32 _Z7reduce6IfLj1EEvPT_S1_j_param_2
)
{
	.reg .pred 	%p<4>;
	.reg .b32 	%r<15>;
	.reg .b32 	%f<9>;
	.reg .b64 	%rd<9>;

	ld.param.u64 	%rd2, [_Z7reduce6IfLj1EEvPT_S1_j_param_0];
	ld.param.u64 	%rd3, [_Z7reduce6IfLj1EEvPT_S1_j_param_1];
	ld.param.u32 	%r8, [_Z7reduce6IfLj1EEvPT_S1_j_param_2];
	mov.u32 	%r1, %tid.x;
	mov.u32 	%r2, %ctaid.x;
	shl.b32 	%r9, %r2, 1;
	add.s32 	%r14, %r9, %r1;
	shl.b32 	%r10, %r1, 2;
	mov.u32 	%r11, sdata;
	add.s32 	%r4, %r11, %r10;
	mov.b32 	%r12, 0;
	st.shared.u32 	[%r4], %r12;
	setp.ge.u32 	%p1, %r14, %r8;
	@%p1 bra 	$L__BB27_4;
	mov.u32 	%r13, %nctaid.x;
	shl.b32 	%r5, %r13, 1;
	cvta.to.global.u64 	%rd1, %rd2;
	mov.f32 	%f8, 0f00000000;
$L__BB27_2:
	mul.wide.u32 	%rd4, %r14, 4;
	add.s64 	%rd5, %rd1, %rd4;
	ld.global.f32 	%f4, [%rd5];
	ld.global.f32 	%f5, [%rd5+4];
	add.f32 	%f6, %f4, %f5;
	add.f32 	%f8, %f8, %f6;
	add.s32 	%r14, %r14, %r5;
	setp.lt.u32 	%p2, %r14, %r8;
	@%p2 bra 	$L__BB27_2;
	st.shared.f32 	[%r4], %f8;
$L__BB27_4:
	barrier.sync 	0;
	setp.ne.s32 	%p3, %r1, 0;
	@%p3 bra 	$L__BB27_6;
	ld.shared.f32 	%f7, [sdata];
	cvta.to.global.u64 	%rd6, %rd3;
	mul.wide.u32 	%rd7, %r2, 4;
	add.s64 	%rd8, %rd6, %rd7;
	st.global.f32 	[%rd8], %f7;
$L__BB27_6:
	ret;

}


// ===== COMPILED SASS (sm_100) =====

	.target	sm_100

	.elftype	@"ET_EXEC"


//--------------------- .note.nv.tkinfo           --------------------------
	.section	.note.nv.tkinfo,"",@"SHT_NOTE"
	.sectionflags	@"SHF_NOTE_NV_TKINFO"
	.tkinfo
        /*0018*/ 	.word	0x00000002
        /*0030*/ 	.string	""
        /*0030*/ 	.string	"ptxas"
        /*0030*/ 	.string	"Cuda compilation tools, release 13.0, V13.0.88"
        /*0030*/ 	.string	"Build cuda_13.0.r13.0/compiler.36424714_0"
        /*0030*/ 	.string	"-arch sm_100 -m 64 "



//--------------------- .note.nv.cuinfo           --------------------------
	.section	.note.nv.cuinfo,"",@"SHT_NOTE"
	.sectionflags	@"SHF_NOTE_NV_CUINFO"
        /*0018*/ 	.short	0x0002
        /*001a*/ 	.short	0x0064
        /*001c*/ 	.short	0x0082
	.zero		2


//--------------------- .nv.info                  --------------------------
	.section	.nv.info,"",@"SHT_CUDA_INFO"
	.align	4


	//----- nvinfo : EIATTR_REGCOUNT
	.align		4
        /*0000*/ 	.byte	0x04, 0x2f
        /*0002*/ 	.short	(.L_1 - .L_0)
	.align		4
.L_0:
        /*0004*/ 	.word	index@(_Z7reduce0IfEvPT_S1_j)
        /*0008*/ 	.word	0x0000000b


	//----- nvinfo : EIATTR_FRAME_SIZE
	.align		4
.L_1:
        /*000c*/ 	.byte	0x04, 0x11
        /*000e*/ 	.short	(.L_3 - .L_2)
	.align		4
.L_2:
        /*0010*/ 	.word	index@(_Z7reduce0IfEvPT_S1_j)
        /*0014*/ 	.word	0x00000000


	//----- nvinfo : EIATTR_REGCOUNT
	.align		4
.L_3:
        /*0018*/ 	.byte	0x04, 0x2f
        /*001a*/ 	.short	(.L_5 - .L_4)
	.align		4
.L_4:
        /*001c*/ 	.word	index@(_Z7reduce1IfEvPT_S1_j)
        /*0020*/ 	.word	0x0000000a


	//----- nvinfo : EIATTR_FRAME_SIZE
	.align		4
.L_5:
        /*0024*/ 	.byte	0x04, 0x11
        /*0026*/ 	.short	(.L_7 - .L_6)
	.align		4
.L_6:
        /*0028*/ 	.word	index@(_Z7reduce1IfEvPT_S1_j)
        /*002c*/ 	.word	0x00000000


	//----- nvinfo : EIATTR_REGCOUNT
	.align		4
.L_7:
        /*0030*/ 	.byte	0x04, 0x2f
        /*0032*/ 	.short	(.L_9 - .L_8)
	.align		4
.L_8:
        /*0034*/ 	.word	index@(_Z7reduce2IfEvPT_S1_j)
        /*0038*/ 	.word	0x0000000b


	//----- nvinfo : EIATTR_FRAME_SIZE
	.align		4
.L_9:
        /*003c*/ 	.byte	0x04, 0x11
        /*003e*/ 	.short	(.L_11 - .L_10)
	.align		4
.L_10:
        /*0040*/ 	.word	index@(_Z7reduce2IfEvPT_S1_j)
        /*0044*/ 	.word	0x00000000


	//----- nvinfo : EIATTR_REGCOUNT
	.align		4
.L_11:
        /*0048*/ 	.byte	0x04, 0x2f
        /*004a*/ 	.short	(.L_13 - .L_12)
	.align		4
.L_12:
        /*004c*/ 	.word	index@(_Z7reduce3IfEvPT_S1_j)
        /*0050*/ 	.word	0x00000010


	//----- nvinfo : EIATTR_FRAME_SIZE
	.align		4
.L_13:
        /*0054*/ 	.byte	0x04, 0x11
        /*0056*/ 	.short	(.L_15 - .L_14)
	.align		4
.L_14:
        /*0058*/ 	.word	index@(_Z7reduce3IfEvPT_S1_j)
        /*005c*/ 	.word	0x00000000


	//----- nvinfo : EIATTR_REGCOUNT
	.align		4
.L_15:
        /*0060*/ 	.byte	0x04, 0x2f
        /*0062*/ 	.short	(.L_17 - .L_16)
	.align		4
.L_16:
        /*0064*/ 	.word	index@(_Z7reduce4IfEvPT_S1_j)
        /*0068*/ 	.word	0x0000000d


	//----- nvinfo : EIATTR_FRAME_SIZE
	.align		4
.L_17:
        /*006c*/ 	.byte	0x04, 0x11
        /*006e*/ 	.short	(.L_19 - .L_18)
	.align		4
.L_18:
        /*0070*/ 	.word	index@(_Z7reduce4IfEvPT_S1_j)
        /*0074*/ 	.word	0x00000000


	//----- nvinfo : EIATTR_REGCOUNT
	.align		4
.L_19:
        /*0078*/ 	.byte	0x04, 0x2f
        /*007a*/ 	.short	(.L_21 - .L_20)
	.align		4
.L_20:
        /*007c*/ 	.word	index@(_Z9reduce5_1IfEvPT_S1_j)
        /*0080*/ 	.word	0x0000000f


	//----- nvinfo : EIATTR_FRAME_SIZE
	.align		4
.L_21:
        /*0084*/ 	.byte	0x04, 0x11
        /*0086*/ 	.short	(.L_23 - .L_22)
	.align		4
.L_22:
        /*0088*/ 	.word	index@(_Z9reduce5_1IfEvPT_S1_j)
        /*008c*/ 	.word	0x00000000


	//----- nvinfo : EIATTR_REGCOUNT
	.align		4
.L_23:
        /*0090*/ 	.byte	0x04, 0x2f
        /*0092*/ 	.short	(.L_25 - .L_24)
	.align		4
.L_24:
        /*0094*/ 	.word	index@(_Z7reduce5IfLj1024EEvPT_S1_j)
        /*0098*/ 	.word	0x0000000d


	//----- nvinfo : EIATTR_FRAME_SIZE
	.align		4
.L_25:
        /*009c*/ 	.byte	0x04, 0x11
        /*009e*/ 	.short	(.L_27 - .L_26)
	.align		4
.L_26:
        /*00a0*/ 	.word	index@(_Z7reduce5IfLj1024EEvPT_S1_j)
        /*00a4*/ 	.word	0x00000000


	//----- nvinfo : EIATTR_REGCOUNT
	.align		4
.L_27:
        /*00a8*/ 	.byte	0x04, 0x2f
        /*00aa*/ 	.short	(.L_29 - .L_28)
	.align		4
.L_28:
        /*00ac*/ 	.word	index@(_Z7reduce5IfLj512EEvPT_S1_j)
        /*00b0*/ 	.word	0x0000000d


	//----- nvinfo : EIATTR_FRAME_SIZE
	.align		4
.L_29:
        /*00b4*/ 	.byte	0x04, 0x11
        /*00b6*/ 	.short	(.L_31 - .L_30)
	.align		4
.L_30:
        /*00b8*/ 	.word	index@(_Z7reduce5IfLj512EEvPT_S1_j)
        /*00bc*/ 	.word	0x00000000


	//----- nvinfo : EIATTR_REGCOUNT
	.align		4
.L_31:
        /*00c0*/ 	.byte	0x04, 0x2f
        /*00c2*/ 	.short	(.L_33 - .L_32)
	.align		4
.L_32:
        /*00c4*/ 	.word	index@(_Z7reduce5IfLj256EEvPT_S1_j)
        /*00c8*/ 	.word	0x0000000d


	//----- nvinfo : EIATTR_FRAME_SIZE
	.align		4
.L_33:
        /*00cc*/ 	.byte	0x04, 0x11
        /*00ce*/ 	.short	(.L_35 - .L_34)
	.align		4
.L_34:
        /*00d0*/ 	.word	index@(_Z7reduce5IfLj256EEvPT_S1_j)
        /*00d4*/ 	.word	0x00000000


	//----- nvinfo : EIATTR_REGCOUNT
	.align		4
.L_35:
        /*00d8*/ 	.byte	0x04, 0x2f
        /*00da*/ 	.short	(.L_37 - .L_36)
	.align		4
.L_36:
        /*00dc*/ 	.word	index@(_Z7reduce5IfLj128EEvPT_S1_j)
        /*00e0*/ 	.word	0x0000000d


	//----- nvinfo : EIATTR_FRAME_SIZE
	.align		4
.L_37:
        /*00e4*/ 	.byte	0x04, 0x11
        /*00e6*/ 	.short	(.L_39 - .L_38)
	.align		4
.L_38:
        /*00e8*/ 	.word	index@(_Z7reduce5IfLj128EEvPT_S1_j)
        /*00ec*/ 	.word	0x00000000


	//----- nvinfo : EIATTR_REGCOUNT
	.align		4
.L_39:
        /*00f0*/ 	.byte	0x04, 0x2f
        /*00f2*/ 	.short	(.L_41 - .L_40)
	.align		4
.L_40:
        /*00f4*/ 	.word	index@(_Z7reduce5IfLj64EEvPT_S1_j)
        /*00f8*/ 	.word	0x0000000d


	//----- nvinfo : EIATTR_FRAME_SIZE
	.align		4
.L_41:
        /*00fc*/ 	.byte	0x04, 0x11
        /*00fe*/ 	.short	(.L_43 - .L_42)
	.align		4
.L_42:
        /*0100*/ 	.word	index@(_Z7reduce5IfLj64EEvPT_S1_j)
        /*0104*/ 	.word	0x00000000


	//----- nvinfo : EIATTR_REGCOUNT
	.align		4
.L_43:
        /*0108*/ 	.byte	0x04, 0x2f
        /*010a*/ 	.short	(.L_45 - .L_44)
	.align		4
.L_44:
        /*010c*/ 	.word	index@(_Z7reduce5IfLj32EEvPT_S1_j)
        /*0110*/ 	.word	0x0000000d


	//----- nvinfo : EIATTR_FRAME_SIZE
	.align		4
.L_45:
        /*0114*/ 	.byte	0x04, 0x11
        /*0116*/ 	.short	(.L_47 - .L_46)
	.align		4
.L_46:
        /*0118*/ 	.word	index@(_Z7reduce5IfLj32EEvPT_S1_j)
        /*011c*/ 	.word	0x00000000


	//----- nvinfo : EIATTR_REGCOUNT
	.align		4
.L_47:
        /*0120*/ 	.byte	0x04, 0x2f
        /*0122*/ 	.short	(.L_49 - .L_48)
	.align		4
.L_48:
        /*0124*/ 	.word	index@(_Z7reduce5IfLj16EEvPT_S1_j)
        /*0128*/ 	.word	0x0000000e


	//----- nvinfo : EIATTR_FRAME_SIZE
	.align		4
.L_49:
        /*012c*/ 	.byte	0x04, 0x11
        /*012e*/ 	.short	(.L_51 - .L_50)
	.align		4
.L_50:
        /*0130*/ 	.word	index@(_Z7reduce5IfLj16EEvPT_S1_j)
        /*0134*/ 	.word	0x00000000


	//----- nvinfo : EIATTR_REGCOUNT
	.align		4
.L_51:
        /*0138*/ 	.byte	0x04, 0x2f
        /*013a*/ 	.short	(.L_53 - .L_52)
	.align		4
.L_52:
        /*013c*/ 	.word	index@(_Z7reduce5IfLj8EEvPT_S1_j)
        /*0140*/ 	.word	0x00000010


	//----- nvinfo : EIATTR_FRAME_SIZE
	.align		4
.L_53:
        /*0144*/ 	.byte	0x04, 0x11
        /*0146*/ 	.short	(.L_55 - .L_54)
	.align		4
.L_54:
        /*0148*/ 	.word	index@(_Z7reduce5IfLj8EEvPT_S1_j)
        /*014c*/ 	.word	0x00000000


	//----- nvinfo : EIATTR_REGCOUNT
	.align		4
.L_55:
        /*0150*/ 	.byte	0x04, 0x2f
        /*0152*/ 	.short	(.L_57 - .L_56)
	.align		4
.L_56:
        /*0154*/ 	.word	index@(_Z7reduce5IfLj4EEvPT_S1_j)
        /*0158*/ 	.word	0x00000010


	//----- nvinfo : EIATTR_FRAME_SIZE
	.align		4
.L_57:
        /*015c*/ 	.byte	0x04, 0x11
        /*015e*/ 	.short	(.L_59 - .L_58)
	.align		4
.L_58:
        /*0160*/ 	.word	index@(_Z7reduce5IfLj4EEvPT_S1_j)
        /*0164*/ 	.word	0x00000000


	//----- nvinfo : EIATTR_REGCOUNT
	.align		4
.L_59:
        /*0168*/ 	.byte	0x04, 0x2f
        /*016a*/ 	.short	(.L_61 - .L_60)
	.align		4
.L_60:
        /*016c*/ 	.word	index@(_Z7reduce5IfLj2EEvPT_S1_j)
        /*0170*/ 	.word	0x00000010


	//----- nvinfo : EIATTR_FRAME_SIZE
	.align		4
.L_61:
        /*0174*/ 	.byte	0x04, 0x11
        /*0176*/ 	.short	(.L_63 - .L_62)
	.align		4
.L_62:
        /*0178*/ 	.word	index@(_Z7reduce5IfLj2EEvPT_S1_j)
        /*017c*/ 	.word	0x00000000


	//----- nvinfo : EIATTR_REGCOUNT
	.align		4
.L_63:
        /*0180*/ 	.byte	0x04, 0x2f
        /*0182*/ 	.short	(.L_65 - .L_64)
	.align		4
.L_64:
        /*0184*/ 	.word	index@(_Z7reduce5IfLj1EEvPT_S1_j)
        /*0188*/ 	.word	0x00000010


	//----- nvinfo : EIATTR_FRAME_SIZE
	.align		4
.L_65:
        /*018c*/ 	.byte	0x04, 0x11
        /*018e*/ 	.short	(.L_67 - .L_66)
	.align		4
.L_66:
        /*0190*/ 	.word	index@(_Z7reduce5IfLj1EEvPT_S1_j)
        /*0194*/ 	.word	0x00000000


	//----- nvinfo : EIATTR_REGCOUNT
	.align		4
.L_67:
        /*0198*/ 	.byte	0x04, 0x2f
        /*019a*/ 	.short	(.L_69 - .L_68)
	.align		4
.L_68:
        /*019c*/ 	.word	index@(_Z7reduce6IfLj1024EEvPT_S1_j)
        /*01a0*/ 	.word	0x00000010


	//----- nvinfo : EIATTR_FRAME_SIZE
	.align		4
.L_69:
        /*01a4*/ 	.byte	0x04, 0x11
        /*01a6*/ 	.short	(.L_71 - .L_70)
	.align		4
.L_70:
        /*01a8*/ 	.word	index@(_Z7reduce6IfLj1024EEvPT_S1_j)
        /*01ac*/ 	.word	0x00000000


	//----- nvinfo : EIATTR_REGCOUNT
	.align		4
.L_71:
        /*01b0*/ 	.byte	0x04, 0x2f
        /*01b2*/ 	.short	(.L_73 - .L_72)
	.align		4
.L_72:
        /*01b4*/ 	.word	index@(_Z7reduce6IfLj512EEvPT_S1_j)
        /*01b8*/ 	.word	0x00000010


	//----- nvinfo : EIATTR_FRAME_SIZE
	.align		4
.L_73:
        /*01bc*/ 	.byte	0x04, 0x11
        /*01be*/ 	.short	(.L_75 - .L_74)
	.align		4
.L_74:
        /*01c0*/ 	.word	index@(_Z7reduce6IfLj512EEvPT_S1_j)
        /*01c4*/ 	.word	0x00000000


	//----- nvinfo : EIATTR_REGCOUNT
	.align		4
.L_75:
        /*01c8*/ 	.byte	0x04, 0x2f
        /*01ca*/ 	.short	(.L_77 - .L_76)
	.align		4
.L_76:
        /*01cc*/ 	.word	index@(_Z7reduce6IfLj256EEvPT_S1_j)
        /*01d0*/ 	.word	0x00000010


	//----- nvinfo : EIATTR_FRAME_SIZE
	.align		4
.L_77:
        /*01d4*/ 	.byte	0x04, 0x11
        /*01d6*/ 	.short	(.L_79 - .L_78)
	.align		4
.L_78:
        /*01d8*/ 	.word	index@(_Z7reduce6IfLj256EEvPT_S1_j)
        /*01dc*/ 	.word	0x00000000


	//----- nvinfo : EIATTR_REGCOUNT
	.align		4
.L_79:
        /*01e0*/ 	.byte	0x04, 0x2f
        /*01e2*/ 	.short	(.L_81 - .L_80)
	.align		4
.L_80:
        /*01e4*/ 	.word	index@(_Z7reduce6IfLj128EEvPT_S1_j)
        /*01e8*/ 	.word	0x00000010


	//----- nvinfo : EIATTR_FRAME_SIZE
	.align		4
.L_81:
        /*01ec*/ 	.byte	0x04, 0x11
        /*01ee*/ 	.short	(.L_83 - .L_82)
	.align		4
.L_82:
        /*01f0*/ 	.word	index@(_Z7reduce6IfLj128EEvPT_S1_j)
        /*01f4*/ 	.word	0x00000000


	//----- nvinfo : EIATTR_REGCOUNT
	.align		4
.L_83:
        /*01f8*/ 	.byte	0x04, 0x2f
        /*01fa*/ 	.short	(.L_85 - .L_84)
	.align		4
.L_84:
        /*01fc*/ 	.word	index@(_Z7reduce6IfLj64EEvPT_S1_j)
        /*0200*/ 	.word	0x00000010


	//----- nvinfo : EIATTR_FRAME_SIZE
	.align		4
.L_85:
        /*0204*/ 	.byte	0x04, 0x11
        /*0206*/ 	.short	(.L_87 - .L_86)
	.align		4
.L_86:
        /*0208*/ 	.word	index@(_Z7reduce6IfLj64EEvPT_S1_j)
        /*020c*/ 	.word	0x00000000


	//----- nvinfo : EIATTR_REGCOUNT
	.align		4
.L_87:
        /*0210*/ 	.byte	0x04, 0x2f
        /*0212*/ 	.short	(.L_89 - .L_88)
	.align		4
.L_88:
        /*0214*/ 	.word	index@(_Z7reduce6IfLj32EEvPT_S1_j)
        /*0218*/ 	.word	0x00000010


	//----- nvinfo : EIATTR_FRAME_SIZE
	.align		4
.L_89:
        /*021c*/ 	.byte	0x04, 0x11
        /*021e*/ 	.short	(.L_91 - .L_90)
	.align		4
.L_90:
        /*0220*/ 	.word	index@(_Z7reduce6IfLj32EEvPT_S1_j)
        /*0224*/ 	.word	0x00000000


	//----- nvinfo : EIATTR_REGCOUNT
	.align		4
.L_91:
        /*0228*/ 	.byte	0x04, 0x2f
        /*022a*/ 	.short	(.L_93 - .L_92)
	.align		4
.L_92:
        /*022c*/ 	.word	index@(_Z7reduce6IfLj16EEvPT_S1_j)
        /*0230*/ 	.word	0x00000010


	//----- nvinfo : EIATTR_FRAME_SIZE
	.align		4
.L_93:
        /*0234*/ 	.byte	0x04, 0x11
        /*0236*/ 	.short	(.L_95 - .L_94)
	.align		4
.L_94:
        /*0238*/ 	.word	index@(_Z7reduce6IfLj16EEvPT_S1_j)
        /*023c*/ 	.word	0x00000000


	//----- nvinfo : EIATTR_REGCOUNT
	.align		4
.L_95:
        /*0240*/ 	.byte	0x04, 0x2f
        /*0242*/ 	.short	(.L_97 - .L_96)
	.align		4
.L_96:
        /*0244*/ 	.word	index@(_Z7reduce6IfLj8EEvPT_S1_j)
        /*0248*/ 	.word	0x00000010


	//----- nvinfo : EIATTR_FRAME_SIZE
	.align		4
.L_97:
        /*024c*/ 	.byte	0x04, 0x11
        /*024e*/ 	.short	(.L_99 - .L_98)
	.align		4
.L_98:
        /*0250*/ 	.word	index@(_Z7reduce6IfLj8EEvPT_S1_j)
        /*0254*/ 	.word	0x00000000


	//----- nvinfo : EIATTR_REGCOUNT
	.align		4
.L_99:
        /*0258*/ 	.byte	0x04, 0x2f
        /*025a*/ 	.short	(.L_101 - .L_100)
	.align		4
.L_100:
        /*025c*/ 	.word	index@(_Z7reduce6IfLj4EEvPT_S1_j)
        /*0260*/ 	.word	0x00000010


	//----- nvinfo : EIATTR_FRAME_SIZE
	.align		4
.L_101:
        /*0264*/ 	.byte	0x04, 0x11
        /*0266*/ 	.short	(.L_103 - .L_102)
	.align		4
.L_102:
        /*0268*/ 	.word	index@(_Z7reduce6IfLj4EEvPT_S1_j)
        /*026c*/ 	.word	0x00000000


	//----- nvinfo : EIATTR_REGCOUNT
	.align		4
.L_103:
        /*0270*/ 	.byte	0x04, 0x2f
        /*0272*/ 	.short	(.L_105 - .L_104)
	.align		4
.L_104:
        /*0274*/ 	.word	index@(_Z7reduce6IfLj2EEvPT_S1_j)
        /*0278*/ 	.word	0x00000010


	//----- nvinfo : EIATTR_FRAME_SIZE
	.align		4
.L_105:
        /*027c*/ 	.byte	0x04, 0x11
        /*027e*/ 	.short	(.L_107 - .L_106)
	.align		4
.L_106:
        /*0280*/ 	.word	index@(_Z7reduce6IfLj2EEvPT_S1_j)
        /*0284*/ 	.word	0x00000000


	//----- nvinfo : EIATTR_REGCOUNT
	.align		4
.L_107:
        /*0288*/ 	.byte	0x04, 0x2f
        /*028a*/ 	.short	(.L_109 - .L_108)
	.align		4
.L_108:
        /*028c*/ 	.word	index@(_Z7reduce6IfLj1EEvPT_S1_j)
        /*0290*/ 	.word	0x00000010


	//----- nvinfo : EIATTR_FRAME_SIZE
	.align		4
.L_109:
        /*0294*/ 	.byte	0x04, 0x11
        /*0296*/ 	.short	(.L_111 - .L_110)
	.align		4
.L_110:
        /*0298*/ 	.word	index@(_Z7reduce6IfLj1EEvPT_S1_j)
        /*029c*/ 	.word	0x00000000


	//----- nvinfo : EIATTR_MIN_STACK_SIZE
	.align		4
.L_111:
        /*02a0*/ 	.byte	0x04, 0x12
        /*02a2*/ 	.short	(.L_113 - .L_112)
	.align		4
.L_112:
        /*02a4*/ 	.word	index@(_Z7reduce6IfLj1EEvPT_S1_j)
        /*02a8*/ 	.word	0x00000000


	//----- nvinfo : EIATTR_MIN_STACK_SIZE
	.align		4
.L_113:
        /*02ac*/ 	.byte	0x04, 0x12
        /*02ae*/ 	.short	(.L_115 - .L_114)
	.align		4
.L_114:
        /*02b0*/ 	.word	index@(_Z7reduce6IfLj2EEvPT_S1_j)
        /*02b4*/ 	.word	0x00000000


	//----- nvinfo : EIATTR_MIN_STACK_SIZE
	.align		4
.L_115:
        /*02b8*/ 	.byte	0x04, 0x12
        /*02ba*/ 	.short	(.L_117 - .L_116)
	.align		4
.L_116:
        /*02bc*/ 	.word	index@(_Z7reduce6IfLj4EEvPT_S1_j)
        /*02c0*/ 	.word	0x00000000


	//----- nvinfo : EIATTR_MIN_STACK_SIZE
	.align		4
.L_117:
        /*02c4*/ 	.byte	0x04, 0x12
        /*02c6*/ 	.short	(.L_119 - .L_118)
	.align		4
.L_118:
        /*02c8*/ 	.word	index@(_Z7reduce6IfLj8EEvPT_S1_j)
        /*02cc*/ 	.word	0x00000000


	//----- nvinfo : EIATTR_MIN_STACK_SIZE
	.align		4
.L_119:
        /*02d0*/ 	.byte	0x04, 0x12
        /*02d2*/ 	.short	(.L_121 - .L_120)
	.align		4
.L_120:
        /*02d4*/ 	.word	index@(_Z7reduce6IfLj16EEvPT_S1_j)
        /*02d8*/ 	.word	0x00000000


	//----- nvinfo : EIATTR_MIN_STACK_SIZE
	.align		4
.L_121:
        /*02dc*/ 	.byte	0x04, 0x12
        /*02de*/ 	.short	(.L_123 - .L_122)
	.align		4
.L_122:
        /*02e0*/ 	.word	index@(_Z7reduce6IfLj32EEvPT_S1_j)
        /*02e4*/ 	.word	0x00000000


	//----- nvinfo : EIATTR_MIN_STACK_SIZE
	.align		4
.L_123:
        /*02e8*/ 	.byte	0x04, 0x12
        /*02ea*/ 	.short	(.L_125 - .L_124)
	.align		4
.L_124:
        /*02ec*/ 	.word	index@(_Z7reduce6IfLj64EEvPT_S1_j)
        /*02f0*/ 	.word	0x00000000


	//----- nvinfo : EIATTR_MIN_STACK_SIZE
	.align		4
.L_125:
        /*02f4*/ 	.byte	0x04, 0x12
        /*02f6*/ 	.short	(.L_127 - .L_126)
	.align		4
.L_126:
        /*02f8*/ 	.word	index@(_Z7reduce6IfLj128EEvPT_S1_j)
        /*02fc*/ 	.word	0x00000000


	//----- nvinfo : EIATTR_MIN_STACK_SIZE
	.align		4
.L_127:
        /*0300*/ 	.byte	0x04, 0x12
        /*0302*/ 	.short	(.L_129 - .L_128)
	.align		4
.L_128:
        /*0304*/ 	.word	index@(_Z7reduce6IfLj256EEvPT_S1_j)
        /*0308*/ 	.word	0x00000000


	//----- nvinfo : EIATTR_MIN_STACK_SIZE
	.align		4
.L_129:
        /*030c*/ 	.byte	0x04, 0x12
        /*030e*/ 	.short	(.L_131 - .L_130)
	.align		4
.L_130:
        /*0310*/ 	.word	index@(_Z7reduce6IfLj512EEvPT_S1_j)
        /*0314*/ 	.word	0x00000000


	//----- nvinfo : EIATTR_MIN_STACK_SIZE
	.align		4
.L_131:
        /*0318*/ 	.byte	0x04, 0x12
        /*031a*/ 	.short	(.L_133 - .L_132)
	.align		4
.L_132:
        /*031c*/ 	.word	index@(_Z7reduce6IfLj1024EEvPT_S1_j)
        /*0320*/ 	.word	0x00000000


	//----- nvinfo : EIATTR_MIN_STACK_SIZE
	.align		4
.L_133:
        /*0324*/ 	.byte	0x04, 0x12
        /*0326*/ 	.short	(.L_135 - .L_134)
	.align		4
.L_134:
        /*0328*/ 	.word	index@(_Z7reduce5IfLj1EEvPT_S1_j)
        /*032c*/ 	.word	0x00000000


	//----- nvinfo : EIATTR_MIN_STACK_SIZE
	.align		4
.L_135:
        /*0330*/ 	.byte	0x04, 0x12
        /*0332*/ 	.short	(.L_137 - .L_136)
	.align		4
.L_136:
        /*0334*/ 	.word	index@(_Z7reduce5IfLj2EEvPT_S1_j)
        /*0338*/ 	.word	0x00000000


	//----- nvinfo : EIATTR_MIN_STACK_SIZE
	.align		4
.L_137:
        /*033c*/ 	.byte	0x04, 0x12
        /*033e*/ 	.short	(.L_139 - .L_138)
	.align		4
.L_138:
        /*0340*/ 	.word	index@(_Z7reduce5IfLj4EEvPT_S1_j)
        /*0344*/ 	.word	0x00000000


	//----- nvinfo : EIATTR_MIN_STACK_SIZE
	.align		4
.L_139:
        /*0348*/ 	.byte	0x04, 0x12
        /*034a*/ 	.short	(.L_141 - .L_140)
	.align		4
.L_140:
        /*034c*/ 	.word	index@(_Z7reduce5IfLj8EEvPT_S1_j)
        /*0350*/ 	.word	0x00000000


	//----- nvinfo : EIATTR_MIN_STACK_SIZE
	.align		4
.L_141:
        /*0354*/ 	.byte	0x04, 0x12
        /*0356*/ 	.short	(.L_143 - .L_142)
	.align		4
.L_142:
        /*0358*/ 	.word	index@(_Z7reduce5IfLj16EEvPT_S1_j)
        /*035c*/ 	.word	0x00000000


	//----- nvinfo : EIATTR_MIN_STACK_SIZE
	.align		4
.L_143:
        /*0360*/ 	.byte	0x04, 0x12
        /*0362*/ 	.short	(.L_145 - .L_144)
	.align		4
.L_144:
        /*0364*/ 	.word	index@(_Z7reduce5IfLj32EEvPT_S1_j)
        /*0368*/ 	.word	0x00000000


	//----- nvinfo : EIATTR_MIN_STACK_SIZE
	.align		4
.L_145:
        /*036c*/ 	.byte	0x04, 0x12
        /*036e*/ 	.short	(.L_147 - .L_146)
	.align		4
.L_146:
        /*0370*/ 	.word	index@(_Z7reduce5IfLj64EEvPT_S1_j)
        /*0374*/ 	.word	0x00000000


	//----- nvinfo : EIATTR_MIN_STACK_SIZE
	.align		4
.L_147:
        /*0378*/ 	.byte	0x04, 0x12
        /*037a*/ 	.short	(.L_149 - .L_148)
	.align		4
.L_148:
        /*037c*/ 	.word	index@(_Z7reduce5IfLj128EEvPT_S1_j)
        /*0380*/ 	.word	0x00000000


	//----- nvinfo : EIATTR_MIN_STACK_SIZE
	.align		4
.L_149:
        /*0384*/ 	.byte	0x04, 0x12
        /*0386*/ 	.short	(.L_151 - .L_150)
	.align		4
.L_150:
        /*0388*/ 	.word	index@(_Z7reduce5IfLj256EEvPT_S1_j)
        /*038c*/ 	.word	0x00000000


	//----- nvinfo : EIATTR_MIN_STACK_SIZE
	.align		4
.L_151:
        /*0390*/ 	.byte	0x04, 0x12
        /*0392*/ 	.short	(.L_153 - .L_152)
	.align		4
.L_152:
        /*0394*/ 	.word	index@(_Z7reduce5IfLj512EEvPT_S1_j)
        /*0398*/ 	.word	0x00000000


	//----- nvinfo : EIATTR_MIN_STACK_SIZE
	.align		4
.L_153:
        /*039c*/ 	.byte	0x04, 0x12
        /*039e*/ 	.short	(.L_155 - .L_154)
	.align		4
.L_154:
        /*03a0*/ 	.word	index@(_Z7reduce5IfLj1024EEvPT_S1_j)
        /*03a4*/ 	.word	0x00000000


	//----- nvinfo : EIATTR_MIN_STACK_SIZE
	.align		4
.L_155:
        /*03a8*/ 	.byte	0x04, 0x12
        /*03aa*/ 	.short	(.L_157 - .L_156)
	.align		4
.L_156:
        /*03ac*/ 	.word	index@(_Z9reduce5_1IfEvPT_S1_j)
        /*03b0*/ 	.word	0x00000000


	//----- nvinfo : EIATTR_MIN_STACK_SIZE
	.align		4
.L_157:
        /*03b4*/ 	.byte	0x04, 0x12
        /*03b6*/ 	.short	(.L_159 - .L_158)
	.align		4
.L_158:
        /*03b8*/ 	.word	index@(_Z7reduce4IfEvPT_S1_j)
        /*03bc*/ 	.word	0x00000000


	//----- nvinfo : EIATTR_MIN_STACK_SIZE
	.align		4
.L_159:
        /*03c0*/ 	.byte	0x04, 0x12
        /*03c2*/ 	.short	(.L_161 - .L_160)
	.align		4
.L_160:
        /*03c4*/ 	.word	index@(_Z7reduce3IfEvPT_S1_j)
        /*03c8*/ 	.word	0x00000000


	//----- nvinfo : EIATTR_MIN_STACK_SIZE
	.align		4
.L_161:
        /*03cc*/ 	.byte	0x04, 0x12
        /*03ce*/ 	.short	(.L_163 - .L_162)
	.align		4
.L_162:
        /*03d0*/ 	.word	index@(_Z7reduce2IfEvPT_S1_j)
        /*03d4*/ 	.word	0x00000000


	//----- nvinfo : EIATTR_MIN_STACK_SIZE
	.align		4
.L_163:
        /*03d8*/ 	.byte	0x04, 0x12
        /*03da*/ 	.short	(.L_165 - .L_164)
	.align		4
.L_164:
        /*03dc*/ 	.word	index@(_Z7reduce1IfEvPT_S1_j)
        /*03e0*/ 	.word	0x00000000


	//----- nvinfo : EIATTR_MIN_STACK_SIZE
	.align		4
.L_165:
        /*03e4*/ 	.byte	0x04, 0x12
        /*03e6*/ 	.short	(.L_167 - .L_166)
	.align		4
.L_166:
        /*03e8*/ 	.word	index@(_Z7reduce0IfEvPT_S1_j)
        /*03ec*/ 	.word	0x00000000
.L_167:


//--------------------- .nv.compat                --------------------------
	.section	.nv.compat,"",@"SHT_CUDA_COMPAT_INFO"
	.align	4
        /*0000*/ 	.byte	0x02, 0x09, 0x00, 0x00, 0x02, 0x02, 0x01, 0x00, 0x02, 0x05, 0x05, 0x00, 0x03, 0x07, 0x01, 0x01
        /*0010*/ 	.byte	0x02, 0x03, 0x00, 0x00, 0x02, 0x06, 0x01, 0x00, 0x04, 0x0b, 0x08, 0x00, 0x09, 0x00, 0x00, 0x00
        /*0020*/ 	.byte	0x00, 0x00, 0x00, 0x00


//--------------------- .nv.info._Z7reduce6IfLj1EEvPT_S1_j --------------------------
	.section	.nv.info._Z7reduce6IfLj1EEvPT_S1_j,"",@"SHT_CUDA_INFO"
	.sectionflags	@""
	.align	4


	//----- nvinfo : EIATTR_CUDA_API_VERSION
	.align		4
        /*0000*/ 	.byte	0x04, 0x37
        /*0002*/ 	.short	(.L_169 - .L_168)
.L_168:
        /*0004*/ 	.word	0x00000082


	//----- nvinfo : EIATTR_KPARAM_INFO
	.align		4
.L_169:
        /*0008*/ 	.byte	0x04, 0x17
        /*000a*/ 	.short	(.L_171 - .L_170)
.L_170:
        /*000c*/ 	.word	0x00000000
        /*0010*/ 	.short	0x0002
        /*0012*/ 	.short	0x0010
        /*0014*/ 	.byte	0x00, 0xf0, 0x11, 0x00


	//----- nvinfo : EIATTR_KPARAM_INFO
	.align		4
.L_171:
        /*0018*/ 	.byte	0x04, 0x17
        /*001a*/ 	.short	(.L_173 - .L_172)
.L_172:
        /*001c*/ 	.word	0x00000000
        /*0020*/ 	.short	0x0001
        /*0022*/ 	.short	0x0008
        /*0024*/ 	.byte	0x00, 0xf5, 0x21, 0x00


	//----- nvinfo : EIATTR_KPARAM_INFO
	.align		4
.L_173:
        /*0028*/ 	.byte	0x04, 0x17
        /*002a*/ 	.short	(.L_175 - .L_174)
.L_174:
        /*002c*/ 	.word	0x00000000
        /*0030*/ 	.short	0x0000
        /*0032*/ 	.short	0x0000
        /*0034*/ 	.byte	0x00, 0xf5, 0x21, 0x00


	//----- nvinfo : EIATTR_SPARSE_MMA_MASK
	.align		4
.L_175:
        /*0038*/ 	.byte	0x03, 0x50
        /*003a*/ 	.short	0x0000


	//----- nvinfo : EIATTR_MAXREG_COUNT
	.align		4
        /*003c*/ 	.byte	0x03, 0x1b
        /*003e*/ 	.short	0x00ff


	//----- nvinfo : EIATTR_NUM_BARRIERS
	.align		4
        /*0040*/ 	.byte	0x02, 0x4c
        /*0042*/ 	.byte	0x01
	.zero		1


	//----- nvinfo : EIATTR_MERCURY_ISA_VERSION
	.align		4
        /*0044*/ 	.byte	0x03, 0x5f
        /*0046*/ 	.short	0x0101


	//----- nvinfo : EIATTR_COOP_GROUP_MASK_REGIDS
	.align		4
        /*0048*/ 	.byte	0x04, 0x29
        /*004a*/ 	.short	(.L_177 - .L_176)


	//   ....[0]....
.L_176:
        /*004c*/ 	.word	0xffffffff


	//----- nvinfo : EIATTR_COOP_GROUP_INSTR_OFFSETS
	.align		4
.L_177:
        /*0050*/ 	.byte	0x04, 0x28
        /*0052*/ 	.short	(.L_179 - .L_178)


	//   ....[0]....
.L_178:
        /*0054*/ 	.word	0x000001d0


	//----- nvinfo : EIATTR_VRC_CTA_INIT_COUNT
	.align		4
.L_179:
        /*0058*/ 	.byte	0x02, 0x4a
	.zero		1
	.zero		1


	//----- nvinfo : EIATTR_EXIT_INSTR_OFFSETS
	.align		4
        /*005c*/ 	.byte	0x04, 0x1c
        /*005e*/ 	.short	(.L_181 - .L_180)


	//   ....[0]....
.L_180:
        /*0060*/ 	.word	0x000001f0


	//   ....[1]....
        /*0064*/ 	.word	0x00000240


	//----- nvinfo : EIATTR_CRS_STACK_SIZE
	.align		4
.L_181:
        /*0068*/ 	.byte	0x04, 0x1e
        /*006a*/ 	.short	(.L_183 - .L_182)
.L_182:
        /*006c*/ 	.word	0x00000000


	//----- nvinfo : EIATTR_CBANK_PARAM_SIZE
	.align		4
.L_183:
        /*0070*/ 	.byte	0x03, 0x19
        /*0072*/ 	.short	0x0014


	//----- nvinfo : EIATTR_PARAM_CBANK
	.align		4
        /*0074*/ 	.byte	0x04, 0x0a
        /*0076*/ 	.short	(.L_185 - .L_184)
	.align		4
.L_184:
        /*0078*/ 	.word	index@(.nv.constant0._Z7reduce6IfLj1EEvPT_S1_j)
        /*007c*/ 	.short	0x0380
        /*007e*/ 	.short	0x0014


	//----- nvinfo : EIATTR_SW_WAR
	.align		4
.L_185:
        /*0080*/ 	.byte	0x04, 0x36
        /*0082*/ 	.short	(.L_187 - .L_186)
.L_186:
        /*0084*/ 	.word	0x00000008
.L_187:


//--------------------- .nv.info._Z7reduce6IfLj2EEvPT_S1_j --------------------------
	.section	.nv.info._Z7reduce6IfLj2EEvPT_S1_j,"",@"SHT_CUDA_INFO"
	.sectionflags	@""
	.align	4


	//----- nvinfo : EIATTR_CUDA_API_VERSION
	.align		4
        /*0000*/ 	.byte	0x04, 0x37
        /*0002*/ 	.short	(.L_189 - .L_188)
.L_188:
        /*0004*/ 	.word	0x00000082


	//----- nvinfo : EIATTR_KPARAM_INFO
	.align		4
.L_189:
        /*0008*/ 	.byte	0x04, 0x17
        /*000a*/ 	.short	(.L_191 - .L_190)
.L_190:
        /*000c*/ 	.word	0x00000000
        /*0010*/ 	.short	0x0002
        /*0012*/ 	.short	0x0010
        /*0014*/ 	.byte	0x00, 0xf0, 0x11, 0x00


	//----- nvinfo : EIATTR_KPARAM_INFO
	.align		4
.L_191:
        /*0018*/ 	.byte	0x04, 0x17
        /*001a*/ 	.short	(.L_193 - .L_192)
.L_192:
        /*001c*/ 	.word	0x00000000
        /*0020*/ 	.short	0x0001
        /*0022*/ 	.short	0x0008
        /*0024*/ 	.byte	0x00, 0xf5, 0x21, 0x00


	//----- nvinfo : EIATTR_KPARAM_INFO
	.align		4
.L_193:
        /*0028*/ 	.byte	0x04, 0x17
        /*002a*/ 	.short	(.L_195 - .L_194)
.L_194:
        /*002c*/ 	.word	0x00000000
        /*0030*/ 	.short	0x0000
        /*0032*/ 	.short	0x0000
        /*0034*/ 	.byte	0x00, 0xf5, 0x21, 0x00


	//----- nvinfo : EIATTR_SPARSE_MMA_MASK
	.align		4
.L_195:
        /*0038*/ 	.byte	0x03, 0x50
        /*003a*/ 	.short	0x0000


	//----- nvinfo : EIATTR_MAXREG_COUNT
	.align		4
        /*003c*/ 	.byte	0x03, 0x1b
        /*003e*/ 	.short	0x00ff


	//----- nvinfo : EIATTR_NUM_BARRIERS
	.align		4
        /*0040*/ 	.byte	0x02, 0x4c
        /*0042*/ 	.byte	0x01
	.zero		1


	//----- nvinfo : EIATTR_MERCURY_ISA_VERSION
	.align		4
        /*0044*/ 	.byte	0x03, 0x5f
        /*0046*/ 	.short	0x0101


	//----- nvinfo : EIATTR_COOP_GROUP_MASK_REGIDS
	.align		4
        /*0048*/ 	.byte	0x04, 0x29
        /*004a*/ 	.short	(.L_197 - .L_196)


	//   ....[0]....
.L_196:
        /*004c*/ 	.word	0xffffffff


	//----- nvinfo : EIATTR_COOP_GROUP_INSTR_OFFSETS
	.align		4
.L_197:
        /*0050*/ 	.byte	0x04, 0x28
        /*0052*/ 	.short	(.L_199 - .L_198)


	//   ....[0]....
.L_198:
        /*0054*/ 	.word	0x000001f0


	//----- nvinfo : EIATTR_VRC_CTA_INIT_COUNT
	.align		4
.L_199:
        /*0058*/ 	.byte	0x02, 0x4a
	.zero		1
	.zero		1


	//----- nvinfo : EIATTR_EXIT_INSTR_OFFSETS
	.align		4
        /*005c*/ 	.byte	0x04, 0x1c
        /*005e*/ 	.short	(.L_201 - .L_200)


	//   ....[0]....
.L_200:
        /*0060*/ 	.word	0x00000210


	//   ....[1]....
        /*0064*/ 	.word	0x00000270


	//   ....[2]....
        /*0068*/ 	.word	0x000002c0


	//----- nvinfo : EIATTR_CRS_STACK_SIZE
	.align		4
.L_201:
        /*006c*/ 	.byte	0x04, 0x1e
        /*006e*/ 	.short	(.L_203 - .L_202)
.L_202:
        /*0070*/ 	.word	0x00000000


	//----- nvinfo : EIATTR_CBANK_PARAM_SIZE
	.align		4
.L_203:
        /*0074*/ 	.byte	0x03, 0x19
        /*0076*/ 	.short	0x0014


	//----- nvinfo : EIATTR_PARAM_CBANK
	.align		4
        /*0078*/ 	.byte	0x04, 0x0a
        /*007a*/ 	.short	(.L_205 - .L_204)
	.align		4
.L_204:
        /*007c*/ 	.word	index@(.nv.constant0._Z7reduce6IfLj2EEvPT_S1_j)
        /*0080*/ 	.short	0x0380
        /*0082*/ 	.short	0x0014


	//----- nvinfo : EIATTR_SW_WAR
	.align		4
.L_205:
        /*0084*/ 	.byte	0x04, 0x36
        /*0086*/ 	.short	(.L_207 - .L_206)
.L_206:
        /*0088*/ 	.word	0x00000008
.L_207:


//--------------------- .nv.info._Z7reduce6IfLj4EEvPT_S1_j --------------------------
	.section	.nv.info._Z7reduce6IfLj4EEvPT_S1_j,"",@"SHT_CUDA_INFO"
	.sectionflags	@""
	.align	4


	//----- nvinfo : EIATTR_CUDA_API_VERSION
	.align		4
        /*0000*/ 	.byte	0x04, 0x37
        /*0002*/ 	.short	(.L_209 - .L_208)
.L_208:
        /*0004*/ 	.word	0x00000082


	//----- nvinfo : EIATTR_KPARAM_INFO
	.align		4
.L_209:
        /*0008*/ 	.byte	0x04, 0x17
        /*000a*/ 	.short	(.L_211 - .L_210)
.L_210:
        /*000c*/ 	.word	0x00000000
        /*0010*/ 	.short	0x0002
        /*0012*/ 	.short	0x0010
        /*0014*/ 	.byte	0x00, 0xf0, 0x11, 0x00


	//----- nvinfo : EIATTR_KPARAM_INFO
	.align		4
.L_211:
        /*0018*/ 	.byte	0x04, 0x17
        /*001a*/ 	.short	(.L_213 - .L_212)
.L_212:
        /*001c*/ 	.word	0x00000000
        /*0020*/ 	.short	0x0001
        /*0022*/ 	.short	0x0008
        /*0024*/ 	.byte	0x00, 0xf5, 0x21, 0x00


	//----- nvinfo : EIATTR_KPARAM_INFO
	.align		4
.L_213:
        /*0028*/ 	.byte	0x04, 0x17
        /*002a*/ 	.short	(.L_215 - .L_214)
.L_214:
        /*002c*/ 	.word	0x00000000
        /*0030*/ 	.short	0x0000
        /*0032*/ 	.short	0x0000
        /*0034*/ 	.byte	0x00, 0xf5, 0x21, 0x00


	//----- nvinfo : EIATTR_SPARSE_MMA_MASK
	.align		4
.L_215:
        /*0038*/ 	.byte	0x03, 0x50
        /*003a*/ 	.short	0x0000


	//----- nvinfo : EIATTR_MAXREG_COUNT
	.align		4
        /*003c*/ 	.byte	0x03, 0x1b
        /*003e*/ 	.short	0x00ff


	//----- nvinfo : EIATTR_NUM_BARRIERS
	.align		4
        /*0040*/ 	.byte	0x02, 0x4c
        /*0042*/ 	.byte	0x01
	.zero		1


	//----- nvinfo : EIATTR_MERCURY_ISA_VERSION
	.align		4
        /*0044*/ 	.byte	0x03, 0x5f
        /*0046*/ 	.short	0x0101


	//----- nvinfo : EIATTR_COOP_GROUP_MASK_REGIDS
	.align		4
        /*0048*/ 	.byte	0x04, 0x29
        /*004a*/ 	.short	(.L_217 - .L_216)


	//   ....[0]....
.L_216:
        /*004c*/ 	.word	0xffffffff


	//----- nvinfo : EIATTR_COOP_GROUP_INSTR_OFFSETS
	.align		4
.L_217:
        /*0050*/ 	.byte	0x04, 0x28
        /*0052*/ 	.short	(.L_219 - .L_218)


	//   ....[0]....
.L_218:
        /*0054*/ 	.word	0x000001f0


	//----- nvinfo : EIATTR_VRC_CTA_INIT_COUNT
	.align		4
.L_219:
        /*0058*/ 	.byte	0x02, 0x4a
	.zero		1
	.zero		1


	//----- nvinfo : EIATTR_EXIT_INSTR_OFFSETS
	.align		4
        /*005c*/ 	.byte	0x04, 0x1c
        /*005e*/ 	.short	(.L_221 - .L_220)


	//   ....[0]....
.L_220:
        /*0060*/ 	.word	0x00000210


	//   ....[1]....
        /*0064*/ 	.word	0x000002b0


	//   ....[2]....
        /*0068*/ 	.word	0x00000300


	//----- nvinfo : EIATTR_CRS_STACK_SIZE
	.align		4
.L_221:
        /*006c*/ 	.byte	0x04, 0x1e
        /*006e*/ 	.short	(.L_223 - .L_222)
.L_222:
        /*0070*/ 	.word	0x00000000


	//----- nvinfo : EIATTR_CBANK_PARAM_SIZE
	.align		4
.L_223:
        /*0074*/ 	.byte	0x03, 0x19
        /*0076*/ 	.short	0x0014


	//----- nvinfo : EIATTR_PARAM_CBANK
	.align		4
        /*0078*/ 	.byte	0x04, 0x0a
        /*007a*/ 	.short	(.L_225 - .L_224)
	.align		4
.L_224:
        /*007c*/ 	.word	index@(.nv.constant0._Z7reduce6IfLj4EEvPT_S1_j)
        /*0080*/ 	.short	0x0380
        /*0082*/ 	.short	0x0014


	//----- nvinfo : EIATTR_SW_WAR
	.align		4
.L_225:
        /*0084*/ 	.byte	0x04, 0x36
        /*0086*/ 	.short	(.L_227 - .L_226)
.L_226:
        /*0088*/ 	.word	0x00000008
.L_227:


//--------------------- .nv.info._Z7reduce6IfLj8EEvPT_S1_j --------------------------
	.section	.nv.info._Z7reduce6IfLj8EEvPT_S1_j,"",@"SHT_CUDA_INFO"
	.sectionflags	@""
	.align	4


	//----- nvinfo : EIATTR_CUDA_API_VERSION
	.align		4
        /*0000*/ 	.byte	0x04, 0x37
        /*0002*/ 	.short	(.L_229 - .L_228)
.L_228:
        /*0004*/ 	.word	0x00000082


	//----- nvinfo : EIATTR_KPARAM_INFO
	.align		4
.L_229:
        /*0008*/ 	.byte	0x04, 0x17
        /*000a*/ 	.short	(.L_231 - .L_230)
.L_230:
        /*000c*/ 	.word	0x00000000
        /*0010*/ 	.short	0x0002
        /*0012*/ 	.short	0x0010
        /*0014*/ 	.byte	0x00, 0xf0, 0x11, 0x00


	//----- nvinfo : EIATTR_KPARAM_INFO
	.align		4
.L_231:
        /*0018*/ 	.byte	0x04, 0x17
        /*001a*/ 	.short	(.L_233 - .L_232)
.L_232:
        /*001c*/ 	.word	0x00000000
        /*0020*/ 	.short	0x0001
        /*0022*/ 	.short	0x0008
        /*0024*/ 	.byte	0x00, 0xf5, 0x21, 0x00


	//----- nvinfo : EIATTR_KPARAM_INFO
	.align		4
.L_233:
        /*0028*/ 	.byte	0x04, 0x17
        /*002a*/ 	.short	(.L_235 - .L_234)
.L_234:
        /*002c*/ 	.word	0x00000000
        /*0030*/ 	.short	0x0000
        /*0032*/ 	.short	0x0000
        /*0034*/ 	.byte	0x00, 0xf5, 0x21, 0x00


	//----- nvinfo : EIATTR_SPARSE_MMA_MASK
	.align		4
.L_235:
        /*0038*/ 	.byte	0x03, 0x50
        /*003a*/ 	.short	0x0000


	//----- nvinfo : EIATTR_MAXREG_COUNT
	.align		4
        /*003c*/ 	.byte	0x03, 0x1b
        /*003e*/ 	.short	0x00ff


	//----- nvinfo : EIATTR_NUM_BARRIERS
	.align		4
        /*0040*/ 	.byte	0x02, 0x4c
        /*0042*/ 	.byte	0x01
	.zero		1


	//----- nvinfo : EIATTR_MERCURY_ISA_VERSION
	.align		4
        /*0044*/ 	.byte	0x03, 0x5f
        /*0046*/ 	.short	0x0101


	//----- nvinfo : EIATTR_COOP_GROUP_MASK_REGIDS
	.align		4
        /*0048*/ 	.byte	0x04, 0x29
        /*004a*/ 	.short	(.L_237 - .L_236)


	//   ....[0]....
.L_236:
        /*004c*/ 	.word	0xffffffff


	//----- nvinfo : EIATTR_COOP_GROUP_INSTR_OFFSETS
	.align		4
.L_237:
        /*0050*/ 	.byte	0x04, 0x28
        /*0052*/ 	.short	(.L_239 - .L_238)


	//   ....[0]....
.L_238:
        /*0054*/ 	.word	0x000001f0


	//----- nvinfo : EIATTR_VRC_CTA_INIT_COUNT
	.align		4
.L_239:
        /*0058*/ 	.byte	0x02, 0x4a
	.zero		1
	.zero		1


	//----- nvinfo : EIATTR_EXIT_INSTR_OFFSETS
	.align		4
        /*005c*/ 	.byte	0x04, 0x1c
        /*005e*/ 	.short	(.L_241 - .L_240)


	//   ....[0]....
.L_240:
        /*0060*/ 	.word	0x00000210


	//   ....[1]....
        /*0064*/ 	.word	0x000002f0


	//   ....[2]....
        /*0068*/ 	.word	0x00000340


	//----- nvinfo : EIATTR_CRS_STACK_SIZE
	.align		4
.L_241:
        /*006c*/ 	.byte	0x04, 0x1e
        /*006e*/ 	.short	(.L_243 - .L_242)
.L_242:
        /*0070*/ 	.word	0x00000000


	//----- nvinfo : EIATTR_CBANK_PARAM_SIZE
	.align		4
.L_243:
        /*0074*/ 	.byte	0x03, 0x19
        /*0076*/ 	.short	0x0014


	//----- nvinfo : EIATTR_PARAM_CBANK
	.align		4
        /*0078*/ 	.byte	0x04, 0x0a
        /*007a*/ 	.short	(.L_245 - .L_244)
	.align		4
.L_244:
        /*007c*/ 	.word	index@(.nv.constant0._Z7reduce6IfLj8EEvPT_S1_j)
        /*0080*/ 	.short	0x0380
        /*0082*/ 	.short	0x0014


	//----- nvinfo : EIATTR_SW_WAR
	.align		4
.L_245:
        /*0084*/ 	.byte	0x04, 0x36
        /*0086*/ 	.short	(.L_247 - .L_246)
.L_246:
        /*0088*/ 	.word	0x00000008
.L_247:


//--------------------- .nv.info._Z7reduce6IfLj16EEvPT_S1_j --------------------------
	.section	.nv.info._Z7reduce6IfLj16EEvPT_S1_j,"",@"SHT_CUDA_INFO"
	.sectionflags	@""
	.align	4


	//----- nvinfo : EIATTR_CUDA_API_VERSION
	.align		4
        /*0000*/ 	.byte	0x04, 0x37
        /*0002*/ 	.short	(.L_249 - .L_248)
.L_248:
        /*0004*/ 	.word	0x00000082


	//----- nvinfo : EIATTR_KPARAM_INFO
	.align		4
.L_249:
        /*0008*/ 	.byte	0x04, 0x17
        /*000a*/ 	.short	(.L_251 - .L_250)
.L_250:
        /*000c*/ 	.word	0x00000000
        /*0010*/ 	.short	0x0002
        /*0012*/ 	.short	0x0010
        /*0014*/ 	.byte	0x00, 0xf0, 0x11, 0x00


	//----- nvinfo : EIATTR_KPARAM_INFO
	.align		4
.L_251:
        /*0018*/ 	.byte	0x04, 0x17
        /*001a*/ 	.short	(.L_253 - .L_252)
.L_252:
        /*001c*/ 	.word	0x00000000
        /*0020*/ 	.short	0x0001
        /*0022*/ 	.short	0x0008
        /*0024*/ 	.byte	0x00, 0xf5, 0x21, 0x00


	//----- nvinfo : EIATTR_KPARAM_INFO
	.align		4
.L_253:
        /*0028*/ 	.byte	0x04, 0x17
        /*002a*/ 	.short	(.L_255 - .L_254)
.L_254:
        /*002c*/ 	.word	0x00000000
        /*0030*/ 	.short	0x0000
        /*0032*/ 	.short	0x0000
        /*0034*/ 	.byte	0x00, 0xf5, 0x21, 0x00


	//----- nvinfo : EIATTR_SPARSE_MMA_MASK
	.align		4
.L_255:
        /*0038*/ 	.byte	0x03, 0x50
        /*003a*/ 	.short	0x0000


	//----- nvinfo : EIATTR_MAXREG_COUNT
	.align		4
        /*003c*/ 	.byte	0x03, 0x1b
        /*003e*/ 	.short	0x00ff


	//----- nvinfo : EIATTR_NUM_BARRIERS
	.align		4
        /*0040*/ 	.byte	0x02, 0x4c
        /*0042*/ 	.byte	0x01
	.zero		1


	//----- nvinfo : EIATTR_MERCURY_ISA_VERSION
	.align		4
        /*0044*/ 	.byte	0x03, 0x5f
        /*0046*/ 	.short	0x0101


	//----- nvinfo : EIATTR_COOP_GROUP_MASK_REGIDS
	.align		4
        /*0048*/ 	.byte	0x04, 0x29
        /*004a*/ 	.short	(.L_257 - .L_256)


	//   ....[0]....
.L_256:
        /*004c*/ 	.word	0xffffffff


	//----- nvinfo : EIATTR_COOP_GROUP_INSTR_OFFSETS
	.align		4
.L_257:
        /*0050*/ 	.byte	0x04, 0x28
        /*0052*/ 	.short	(.L_259 - .L_258)


	//   ....[0]....
.L_258:
        /*0054*/ 	.word	0x00000200


	//----- nvinfo : EIATTR_VRC_CTA_INIT_COUNT
	.align		4
.L_259:
        /*0058*/ 	.byte	0x02, 0x4a
	.zero		1
	.zero		1


	//----- nvinfo : EIATTR_EXIT_INSTR_OFFSETS
	.align		4
        /*005c*/ 	.byte	0x04, 0x1c
        /*005e*/ 	.short	(.L_261 - .L_260)


	//   ....[0]....
.L_260:
        /*0060*/ 	.word	0x00000220


	//   ....[1]....
        /*0064*/ 	.word	0x00000340


	//   ....[2]....
        /*0068*/ 	.word	0x00000390


	//----- nvinfo : EIATTR_CRS_STACK_SIZE
	.align		4
.L_261:
        /*006c*/ 	.byte	0x04, 0x1e
        /*006e*/ 	.short	(.L_263 - .L_262)
.L_262:
        /*0070*/ 	.word	0x00000000


	//----- nvinfo : EIATTR_CBANK_PARAM_SIZE
	.align		4
.L_263:
        /*0074*/ 	.byte	0x03, 0x19
        /*0076*/ 	.short	0x0014


	//----- nvinfo : EIATTR_PARAM_CBANK
	.align		4
        /*0078*/ 	.byte	0x04, 0x0a
        /*007a*/ 	.short	(.L_265 - .L_264)
	.align		4
.L_264:
        /*007c*/ 	.word	index@(.nv.constant0._Z7reduce6IfLj16EEvPT_S1_j)
        /*0080*/ 	.short	0x0380
        /*0082*/ 	.short	0x0014


	//----- nvinfo : EIATTR_SW_WAR
	.align		4
.L_265:
        /*0084*/ 	.byte	0x04, 0x36
        /*0086*/ 	.short	(.L_267 - .L_266)
.L_266:
        /*0088*/ 	.word	0x00000008
.L_267:


//--------------------- .nv.info._Z7reduce6IfLj32EEvPT_S1_j --------------------------
	.section	.nv.info._Z7reduce6IfLj32EEvPT_S1_j,"",@"SHT_CUDA_INFO"
	.sectionflags	@""
	.align	4


	//----- nvinfo : EIATTR_CUDA_API_VERSION
	.align		4
        /*0000*/ 	.byte	0x04, 0x37
        /*0002*/ 	.short	(.L_269 - .L_268)
.L_268:
        /*0004*/ 	.word	0x00000082


	//----- nvinfo : EIATTR_KPARAM_INFO
	.align		4
.L_269:
        /*0008*/ 	.byte	0x04, 0x17
        /*000a*/ 	.short	(.L_271 - .L_270)
.L_270:
        /*000c*/ 	.word	0x00000000
        /*0010*/ 	.short	0x0002
        /*0012*/ 	.short	0x0010
        /*0014*/ 	.byte	0x00, 0xf0, 0x11, 0x00


	//----- nvinfo : EIATTR_KPARAM_INFO
	.align		4
.L_271:
        /*0018*/ 	.byte	0x04, 0x17
        /*001a*/ 	.short	(.L_273 - .L_272)
.L_272:
        /*001c*/ 	.word	0x00000000
        /*0020*/ 	.short	0x0001
        /*0022*/ 	.short	0x0008
        /*0024*/ 	.byte	0x00, 0xf5, 0x21, 0x00


	//----- nvinfo : EIATTR_KPARAM_INFO
	.align		4
.L_273:
        /*0028*/ 	.byte	0x04, 0x17
        /*002a*/ 	.short	(.L_275 - .L_274)
.L_274:
        /*002c*/ 	.word	0x00000000
        /*0030*/ 	.short	0x0000
        /*0032*/ 	.short	0x0000
        /*0034*/ 	.byte	0x00, 0xf5, 0x21, 0x00


	//----- nvinfo : EIATTR_SPARSE_MMA_MASK
	.align		4
.L_275:
        /*0038*/ 	.byte	0x03, 0x50
        /*003a*/ 	.short	0x0000


	//----- nvinfo : EIATTR_MAXREG_COUNT
	.align		4
        /*003c*/ 	.byte	0x03, 0x1b
        /*003e*/ 	.short	0x00ff


	//----- nvinfo : EIATTR_NUM_BARRIERS
	.align		4
        /*0040*/ 	.byte	0x02, 0x4c
        /*0042*/ 	.byte	0x01
	.zero		1


	//----- nvinfo : EIATTR_MERCURY_ISA_VERSION
	.align		4
        /*0044*/ 	.byte	0x03, 0x5f
        /*0046*/ 	.short	0x0101


	//----- nvinfo : EIATTR_COOP_GROUP_MASK_REGIDS
	.align		4
        /*0048*/ 	.byte	0x04, 0x29
        /*004a*/ 	.short	(.L_277 - .L_276)


	//   ....[0]....
.L_276:
        /*004c*/ 	.word	0xffffffff


	//----- nvinfo : EIATTR_COOP_GROUP_INSTR_OFFSETS
	.align		4
.L_277:
        /*0050*/ 	.byte	0x04, 0x28
        /*0052*/ 	.short	(.L_279 - .L_278)


	//   ....[0]....
.L_278:
        /*0054*/ 	.word	0x00000200


	//----- nvinfo : EIATTR_VRC_CTA_INIT_COUNT
	.align		4
.L_279:
        /*0058*/ 	.byte	0x02, 0x4a
	.zero		1
	.zero		1


	//----- nvinfo : EIATTR_EXIT_INSTR_OFFSETS
	.align		4
        /*005c*/ 	.byte	0x04, 0x1c
        /*005e*/ 	.short	(.L_281 - .L_280)


	//   ....[0]....
.L_280:
        /*0060*/ 	.word	0x00000220


	//   ....[1]....
        /*0064*/ 	.word	0x00000380


	//   ....[2]....
        /*0068*/ 	.word	0x000003d0


	//----- nvinfo : EIATTR_CRS_STACK_SIZE
	.align		4
.L_281:
        /*006c*/ 	.byte	0x04, 0x1e
        /*006e*/ 	.short	(.L_283 - .L_282)
.L_282:
        /*0070*/ 	.word	0x00000000


	//----- nvinfo : EIATTR_CBANK_PARAM_SIZE
	.align		4
.L_283:
        /*0074*/ 	.byte	0x03, 0x19
        /*0076*/ 	.short	0x0014


	//----- nvinfo : EIATTR_PARAM_CBANK
	.align		4
        /*0078*/ 	.byte	0x04, 0x0a
        /*007a*/ 	.short	(.L_285 - .L_284)
	.align		4
.L_284:
        /*007c*/ 	.word	index@(.nv.constant0._Z7reduce6IfLj32EEvPT_S1_j)
        /*0080*/ 	.short	0x0380
        /*0082*/ 	.short	0x0014


	//----- nvinfo : EIATTR_SW_WAR
	.align		4
.L_285:
        /*0084*/ 	.byte	0x04, 0x36
        /*0086*/ 	.short	(.L_287 - .L_286)
.L_286:
        /*0088*/ 	.word	0x00000008
.L_287:


//--------------------- .nv.info._Z7reduce6IfLj64EEvPT_S1_j --------------------------
	.section	.nv.info._Z7reduce6IfLj64EEvPT_S1_j,"",@"SHT_CUDA_INFO"
	.sectionflags	@""
	.align	4


	//----- nvinfo : EIATTR_CUDA_API_VERSION
	.align		4
        /*0000*/ 	.byte	0x04, 0x37
        /*0002*/ 	.short	(.L_289 - .L_288)
.L_288:
        /*0004*/ 	.word	0x00000082


	//----- nvinfo : EIATTR_KPARAM_INFO
	.align		4
.L_289:
        /*0008*/ 	.byte	0x04, 0x17
        /*000a*/ 	.short	(.L_291 - .L_290)
.L_290:
        /*000c*/ 	.word	0x00000000
        /*0010*/ 	.short	0x0002
        /*0012*/ 	.short	0x0010
        /*0014*/ 	.byte	0x00, 0xf0, 0x11, 0x00


	//----- nvinfo : EIATTR_KPARAM_INFO
	.align		4
.L_291:
        /*0018*/ 	.byte	0x04, 0x17
        /*001a*/ 	.short	(.L_293 - .L_292)
.L_292:
        /*001c*/ 	.word	0x00000000
        /*0020*/ 	.short	0x0001
        /*0022*/ 	.short	0x0008
        /*0024*/ 	.byte	0x00, 0xf5, 0x21, 0x00


	//----- nvinfo : EIATTR_KPARAM_INFO
	.align		4
.L_293:
        /*0028*/ 	.byte	0x04, 0x17
        /*002a*/ 	.short	(.L_295 - .L_294)
.L_294:
        /*002c*/ 	.word	0x00000000
        /*0030*/ 	.short	0x0000
        /*0032*/ 	.short	0x0000
        /*0034*/ 	.byte	0x00, 0xf5, 0x21, 0x00


	//----- nvinfo : EIATTR_SPARSE_MMA_MASK
	.align		4
.L_295:
        /*0038*/ 	.byte	0x03, 0x50
        /*003a*/ 	.short	0x0000


	//----- nvinfo : EIATTR_MAXREG_COUNT
	.align		4
        /*003c*/ 	.byte	0x03, 0x1b
        /*003e*/ 	.short	0x00ff


	//----- nvinfo : EIATTR_NUM_BARRIERS
	.align		4
        /*0040*/ 	.byte	0x02, 0x4c
        /*0042*/ 	.byte	0x01
	.zero		1


	//----- nvinfo : EIATTR_MERCURY_ISA_VERSION
	.align		4
        /*0044*/ 	.byte	0x03, 0x5f
        /*0046*/ 	.short	0x0101


	//----- nvinfo : EIATTR_COOP_GROUP_MASK_REGIDS
	.align		4
        /*0048*/ 	.byte	0x04, 0x29
        /*004a*/ 	.short	(.L_297 - .L_296)


	//   ....[0]....
.L_296:
        /*004c*/ 	.word	0xffffffff


	//----- nvinfo : EIATTR_COOP_GROUP_INSTR_OFFSETS
	.align		4
.L_297:
        /*0050*/ 	.byte	0x04, 0x28
        /*0052*/ 	.short	(.L_299 - .L_298)


	//   ....[0]....
.L_298:
        /*0054*/ 	.word	0x00000200


	//----- nvinfo : EIATTR_VRC_CTA_INIT_COUNT
	.align		4
.L_299:
        /*0058*/ 	.byte	0x02, 0x4a
	.zero		1
	.zero		1


	//----- nvinfo : EIATTR_EXIT_INSTR_OFFSETS
	.align		4
        /*005c*/ 	.byte	0x04, 0x1c
        /*005e*/ 	.short	(.L_301 - .L_300)


	//   ....[0]....
.L_300:
        /*0060*/ 	.word	0x00000220


	//   ....[1]....
        /*0064*/ 	.word	0x000003c0


	//   ....[2]....
        /*0068*/ 	.word	0x00000410


	//----- nvinfo : EIATTR_CRS_STACK_SIZE
	.align		4
.L_301:
        /*006c*/ 	.byte	0x04, 0x1e
        /*006e*/ 	.short	(.L_303 - .L_302)
.L_302:
        /*0070*/ 	.word	0x00000000


	//----- nvinfo : EIATTR_CBANK_PARAM_SIZE
	.align		4
.L_303:
        /*0074*/ 	.byte	0x03, 0x19
        /*0076*/ 	.short	0x0014


	//----- nvinfo : EIATTR_PARAM_CBANK
	.align		4
        /*0078*/ 	.byte	0x04, 0x0a
        /*007a*/ 	.short	(.L_305 - .L_304)
	.align		4
.L_304:
        /*007c*/ 	.word	index@(.nv.constant0._Z7reduce6IfLj64EEvPT_S1_j)
        /*0080*/ 	.short	0x0380
        /*0082*/ 	.short	0x0014


	//----- nvinfo : EIATTR_SW_WAR
	.align		4
.L_305:
        /*0084*/ 	.byte	0x04, 0x36
        /*0086*/ 	.short	(.L_307 - .L_306)
.L_306:
        /*0088*/ 	.word	0x00000008
.L_307:


//--------------------- .nv.info._Z7reduce6IfLj128EEvPT_S1_j --------------------------
	.section	.nv.info._Z7reduce6IfLj128EEvPT_S1_j,"",@"SHT_CUDA_INFO"
	.sectionflags	@""
	.align	4


	//----- nvinfo : EIATTR_CUDA_API_VERSION
	.align		4
        /*0000*/ 	.byte	0x04, 0x37
        /*0002*/ 	.short	(.L_309 - .L_308)
.L_308:
        /*0004*/ 	.word	0x00000082


	//----- nvinfo : EIATTR_KPARAM_INFO
	.align		4
.L_309:
        /*0008*/ 	.byte	0x04, 0x17
        /*000a*/ 	.short	(.L_311 - .L_310)
.L_310:
        /*000c*/ 	.word	0x00000000
        /*0010*/ 	.short	0x0002
        /*0012*/ 	.short	0x0010
        /*0014*/ 	.byte	0x00, 0xf0, 0x11, 0x00


	//----- nvinfo : EIATTR_KPARAM_INFO
	.align		4
.L_311:
        /*0018*/ 	.byte	0x04, 0x17
        /*001a*/ 	.short	(.L_313 - .L_312)
.L_312:
        /*001c*/ 	.word	0x00000000
        /*0020*/ 	.short	0x0001
        /*0022*/ 	.short	0x0008
        /*0024*/ 	.byte	0x00, 0xf5, 0x21, 0x00


	//----- nvinfo : EIATTR_KPARAM_INFO
	.align		4
.L_313:
        /*0028*/ 	.byte	0x04, 0x17
        /*002a*/ 	.short	(.L_315 - .L_314)
.L_314:
        /*002c*/ 	.word	0x00000000
        /*0030*/ 	.short	0x0000
        /*0032*/ 	.short	0x0000
        /*0034*/ 	.byte	0x00, 0xf5, 0x21, 0x00


	//----- nvinfo : EIATTR_SPARSE_MMA_MASK
	.align		4
.L_315:
        /*0038*/ 	.byte	0x03, 0x50
        /*003a*/ 	.short	0x0000


	//----- nvinfo : EIATTR_MAXREG_COUNT
	.align		4
        /*003c*/ 	.byte	0x03, 0x1b
        /*003e*/ 	.short	0x00ff


	//----- nvinfo : EIATTR_NUM_BARRIERS
	.align		4
        /*0040*/ 	.byte	0x02, 0x4c
        /*0042*/ 	.byte	0x01
	.zero		1


	//----- nvinfo : EIATTR_MERCURY_ISA_VERSION
	.align		4
        /*0044*/ 	.byte	0x03, 0x5f
        /*0046*/ 	.short	0x0101


	//----- nvinfo : EIATTR_COOP_GROUP_MASK_REGIDS
	.align		4
        /*0048*/ 	.byte	0x04, 0x29
        /*004a*/ 	.short	(.L_317 - .L_316)


	//   ....[0]....
.L_316:
        /*004c*/ 	.word	0xffffffff


	//   ....[1]....
        /*0050*/ 	.word	0xffffffff


	//----- nvinfo : EIATTR_COOP_GROUP_INSTR_OFFSETS
	.align		4
.L_317:
        /*0054*/ 	.byte	0x04, 0x28
        /*0056*/ 	.short	(.L_319 - .L_318)


	//   ....[0]....
.L_318:
        /*0058*/ 	.word	0x00000200


	//   ....[1]....
        /*005c*/ 	.word	0x00000270


	//----- nvinfo : EIATTR_VRC_CTA_INIT_COUNT
	.align		4
.L_319:
        /*0060*/ 	.byte	0x02, 0x4a
	.zero		1
	.zero		1


	//----- nvinfo : EIATTR_EXIT_INSTR_OFFSETS
	.align		4
        /*0064*/ 	.byte	0x04, 0x1c
        /*0066*/ 	.short	(.L_321 - .L_320)


	//   ....[0]....
.L_320:
        /*0068*/ 	.word	0x00000280


	//   ....[1]....
        /*006c*/ 	.word	0x00000420


	//   ....[2]....
        /*0070*/ 	.word	0x00000470


	//----- nvinfo : EIATTR_CRS_STACK_SIZE
	.align		4
.L_321:
        /*0074*/ 	.byte	0x04, 0x1e
        /*0076*/ 	.short	(.L_323 - .L_322)
.L_322:
        /*0078*/ 	.word	0x00000000


	//----- nvinfo : EIATTR_CBANK_PARAM_SIZE
	.align		4
.L_323:
        /*007c*/ 	.byte	0x03, 0x19
        /*007e*/ 	.short	0x0014


	//----- nvinfo : EIATTR_PARAM_CBANK
	.align		4
        /*0080*/ 	.byte	0x04, 0x0a
        /*0082*/ 	.short	(.L_325 - .L_324)
	.align		4
.L_324:
        /*0084*/ 	.word	index@(.nv.constant0._Z7reduce6IfLj128EEvPT_S1_j)
        /*0088*/ 	.short	0x0380
        /*008a*/ 	.short	0x0014


	//----- nvinfo : EIATTR_SW_WAR
	.align		4
.L_325:
        /*008c*/ 	.byte	0x04, 0x36
        /*008e*/ 	.short	(.L_327 - .L_326)
.L_326:
        /*0090*/ 	.word	0x00000008
.L_327:


//--------------------- .nv.info._Z7reduce6IfLj256EEvPT_S1_j --------------------------
	.section	.nv.info._Z7reduce6IfLj256EEvPT_S1_j,"",@"SHT_CUDA_INFO"
	.sectionflags	@""
	.align	4


	//----- nvinfo : EIATTR_CUDA_API_VERSION
	.align		4
        /*0000*/ 	.byte	0x04, 0x37
        /*0002*/ 	.short	(.L_329 - .L_328)
.L_328:
        /*0004*/ 	.word	0x00000082


	//----- nvinfo : EIATTR_KPARAM_INFO
	.align		4
.L_329:
        /*0008*/ 	.byte	0x04, 0x17
        /*000a*/ 	.short	(.L_331 - .L_330)
.L_330:
        /*000c*/ 	.word	0x00000000
        /*0010*/ 	.short	0x0002
        /*0012*/ 	.short	0x0010
        /*0014*/ 	.byte	0x00, 0xf0, 0x11, 0x00


	//----- nvinfo : EIATTR_KPARAM_INFO
	.align		4
.L_331:
        /*0018*/ 	.byte	0x04, 0x17
        /*001a*/ 	.short	(.L_333 - .L_332)
.L_332:
        /*001c*/ 	.word	0x00000000
        /*0020*/ 	.short	0x0001
        /*0022*/ 	.short	0x0008
        /*0024*/ 	.byte	0x00, 0xf5, 0x21, 0x00


	//----- nvinfo : EIATTR_KPARAM_INFO
	.align		4
.L_333:
        /*0028*/ 	.byte	0x04, 0x17
        /*002a*/ 	.short	(.L_335 - .L_334)
.L_334:
        /*002c*/ 	.word	0x00000000
        /*0030*/ 	.short	0x0000
        /*0032*/ 	.short	0x0000
        /*0034*/ 	.byte	0x00, 0xf5, 0x21, 0x00


	//----- nvinfo : EIATTR_SPARSE_MMA_MASK
	.align		4
.L_335:
        /*0038*/ 	.byte	0x03, 0x50
        /*003a*/ 	.short	0x0000


	//----- nvinfo : EIATTR_MAXREG_COUNT
	.align		4
        /*003c*/ 	.byte	0x03, 0x1b
        /*003e*/ 	.short	0x00ff


	//----- nvinfo : EIATTR_NUM_BARRIERS
	.align		4
        /*0040*/ 	.byte	0x02, 0x4c
        /*0042*/ 	.byte	0x01
	.zero		1


	//----- nvinfo : EIATTR_MERCURY_ISA_VERSION
	.align		4
        /*0044*/ 	.byte	0x03, 0x5f
        /*0046*/ 	.short	0x0101


	//----- nvinfo : EIATTR_COOP_GROUP_MASK_REGIDS
	.align		4
        /*0048*/ 	.byte	0x04, 0x29
        /*004a*/ 	.short	(.L_337 - .L_336)


	//   ....[0]....
.L_336:
        /*004c*/ 	.word	0xffffffff


	//   ....[1]....
        /*0050*/ 	.word	0xffffffff


	//   ....[2]....
        /*0054*/ 	.word	0xffffffff


	//----- nvinfo : EIATTR_COOP_GROUP_INSTR_OFFSETS
	.align		4
.L_337:
        /*0058*/ 	.byte	0x04, 0x28
        /*005a*/ 	.short	(.L_339 - .L_338)


	//   ....[0]....
.L_338:
        /*005c*/ 	.word	0x00000200


	//   ....[1]....
        /*0060*/ 	.word	0x00000270


	//   ....[2]....
        /*0064*/ 	.word	0x000002d0


	//----- nvinfo : EIATTR_VRC_CTA_INIT_COUNT
	.align		4
.L_339:
        /*0068*/ 	.byte	0x02, 0x4a
	.zero		1
	.zero		1


	//----- nvinfo : EIATTR_EXIT_INSTR_OFFSETS
	.align		4
        /*006c*/ 	.byte	0x04, 0x1c
        /*006e*/ 	.short	(.L_341 - .L_340)


	//   ....[0]....
.L_340:
        /*0070*/ 	.word	0x000002e0


	//   ....[1]....
        /*0074*/ 	.word	0x00000480


	//   ....[2]....
        /*0078*/ 	.word	0x000004d0


	//----- nvinfo : EIATTR_CRS_STACK_SIZE
	.align		4
.L_341:
        /*007c*/ 	.byte	0x04, 0x1e
        /*007e*/ 	.short	(.L_343 - .L_342)
.L_342:
        /*0080*/ 	.word	0x00000000


	//----- nvinfo : EIATTR_CBANK_PARAM_SIZE
	.align		4
.L_343:
        /*0084*/ 	.byte	0x03, 0x19
        /*0086*/ 	.short	0x0014


	//----- nvinfo : EIATTR_PARAM_CBANK
	.align		4
        /*0088*/ 	.byte	0x04, 0x0a
        /*008a*/ 	.short	(.L_345 - .L_344)
	.align		4
.L_344:
        /*008c*/ 	.word	index@(.nv.constant0._Z7reduce6IfLj256EEvPT_S1_j)
        /*0090*/ 	.short	0x0380
        /*0092*/ 	.short	0x0014


	//----- nvinfo : EIATTR_SW_WAR
	.align		4
.L_345:
        /*0094*/ 	.byte	0x04, 0x36
        /*0096*/ 	.short	(.L_347 - .L_346)
.L_346:
        /*0098*/ 	.word	0x00000008
.L_347:


//--------------------- .nv.info._Z7reduce6IfLj512EEvPT_S1_j --------------------------
	.section	.nv.info._Z7reduce6IfLj512EEvPT_S1_j,"",@"SHT_CUDA_INFO"
	.sectionflags	@""
	.align	4


	//----- nvinfo : EIATTR_CUDA_API_VERSION
	.align		4
        /*0000*/ 	.byte	0x04, 0x37
        /*0002*/ 	.short	(.L_349 - .L_348)
.L_348:
        /*0004*/ 	.word	0x00000082


	//----- nvinfo : EIATTR_KPARAM_INFO
	.align		4
.L_349:
        /*0008*/ 	.byte	0x04, 0x17
        /*000a*/ 	.short	(.L_351 - .L_350)
.L_350:
        /*000c*/ 	.word	0x00000000
        /*0010*/ 	.short	0x0002
        /*0012*/ 	.short	0x0010
        /*0014*/ 	.byte	0x00, 0xf0, 0x11, 0x00


	//----- nvinfo : EIATTR_KPARAM_INFO
	.align		4
.L_351:
        /*0018*/ 	.byte	0x04, 0x17
        /*001a*/ 	.short	(.L_353 - .L_352)
.L_352:
        /*001c*/ 	.word	0x00000000
        /*0020*/ 	.short	0x0001
        /*0022*/ 	.short	0x0008
        /*0024*/ 	.byte	0x00, 0xf5, 0x21, 0x00


	//----- nvinfo : EIATTR_KPARAM_INFO
	.align		4
.L_353:
        /*0028*/ 	.byte	0x04, 0x17
        /*002a*/ 	.short	(.L_355 - .L_354)
.L_354:
        /*002c*/ 	.word	0x00000000
        /*0030*/ 	.short	0x0000
        /*0032*/ 	.short	0x0000
        /*0034*/ 	.byte	0x00, 0xf5, 0x21, 0x00


	//----- nvinfo : EIATTR_SPARSE_MMA_MASK
	.align		4
.L_355:
        /*0038*/ 	.byte	0x03, 0x50
        /*003a*/ 	.short	0x0000


	//----- nvinfo : EIATTR_MAXREG_COUNT
	.align		4
        /*003c*/ 	.byte	0x03, 0x1b
        /*003e*/ 	.short	0x00ff


	//----- nvinfo : EIATTR_NUM_BARRIERS
	.align		4
        /*0040*/ 	.byte	0x02, 0x4c
        /*0042*/ 	.byte	0x01
	.zero		1


	//----- nvinfo : EIATTR_MERCURY_ISA_VERSION
	.align		4
        /*0044*/ 	.byte	0x03, 0x5f
        /*0046*/ 	.short	0x0101


	//----- nvinfo : EIATTR_COOP_GROUP_MASK_REGIDS
	.align		4
        /*0048*/ 	.byte	0x04, 0x29
        /*004a*/ 	.short	(.L_357 - .L_356)


	//   ....[0]....
.L_356:
        /*004c*/ 	.word	0xffffffff


	//   ....[1]....
        /*0050*/ 	.word	0xffffffff


	//   ....[2]....
        /*0054*/ 	.word	0xffffffff


	//   ....[3]....
        /*0058*/ 	.word	0xffffffff


	//----- nvinfo : EIATTR_COOP_GROUP_INSTR_OFFSETS
	.align		4
.L_357:
        /*005c*/ 	.byte	0x04, 0x28
        /*005e*/ 	.short	(.L_359 - .L_358)


	//   ....[0]....
.L_358:
        /*0060*/ 	.word	0x00000210


	//   ....[1]....
        /*0064*/ 	.word	0x00000280


	//   ....[2]....
        /*0068*/ 	.word	0x000002e0


	//   ....[3]....
        /*006c*/ 	.word	0x00000340


	//----- nvinfo : EIATTR_VRC_CTA_INIT_COUNT
	.align		4
.L_359:
        /*0070*/ 	.byte	0x02, 0x4a
	.zero		1
	.zero		1


	//----- nvinfo : EIATTR_EXIT_INSTR_OFFSETS
	.align		4
        /*0074*/ 	.byte	0x04, 0x1c
        /*0076*/ 	.short	(.L_361 - .L_360)


	//   ....[0]....
.L_360:
        /*0078*/ 	.word	0x00000350


	//   ....[1]....
        /*007c*/ 	.word	0x000004f0


	//   ....[2]....
        /*0080*/ 	.word	0x00000540


	//----- nvinfo : EIATTR_CRS_STACK_SIZE
	.align		4
.L_361:
        /*0084*/ 	.byte	0x04, 0x1e
        /*0086*/ 	.short	(.L_363 - .L_362)
.L_362:
        /*0088*/ 	.word	0x00000000


	//----- nvinfo : EIATTR_CBANK_PARAM_SIZE
	.align		4
.L_363:
        /*008c*/ 	.byte	0x03, 0x19
        /*008e*/ 	.short	0x0014


	//----- nvinfo : EIATTR_PARAM_CBANK
	.align		4
        /*0090*/ 	.byte	0x04, 0x0a
        /*0092*/ 	.short	(.L_365 - .L_364)
	.align		4
.L_364:
        /*0094*/ 	.word	index@(.nv.constant0._Z7reduce6IfLj512EEvPT_S1_j)
        /*0098*/ 	.short	0x0380
        /*009a*/ 	.short	0x0014


	//----- nvinfo : EIATTR_SW_WAR
	.align		4
.L_365:
        /*009c*/ 	.byte	0x04, 0x36
        /*009e*/ 	.short	(.L_367 - .L_366)
.L_366:
        /*00a0*/ 	.word	0x00000008
.L_367:


//--------------------- .nv.info._Z7reduce6IfLj1024EEvPT_S1_j --------------------------
	.section	.nv.info._Z7reduce6IfLj1024EEvPT_S1_j,"",@"SHT_CUDA_INFO"
	.sectionflags	@""
	.align	4


	//----- nvinfo : EIATTR_CUDA_API_VERSION
	.align		4
        /*0000*/ 	.byte	0x04, 0x37
        /*0002*/ 	.short	(.L_369 - .L_368)
.L_368:
        /*0004*/ 	.word	0x00000082


	//----- nvinfo : EIATTR_KPARAM_INFO
	.align		4
.L_369:
        /*0008*/ 	.byte	0x04, 0x17
        /*000a*/ 	.short	(.L_371 - .L_370)
.L_370:
        /*000c*/ 	.word	0x00000000
        /*0010*/ 	.short	0x0002
        /*0012*/ 	.short	0x0010
        /*0014*/ 	.byte	0x00, 0xf0, 0x11, 0x00


	//----- nvinfo : EIATTR_KPARAM_INFO
	.align		4
.L_371:
        /*0018*/ 	.byte	0x04, 0x17
        /*001a*/ 	.short	(.L_373 - .L_372)
.L_372:
        /*001c*/ 	.word	0x00000000
        /*0020*/ 	.short	0x0001
        /*0022*/ 	.short	0x0008
        /*0024*/ 	.byte	0x00, 0xf5, 0x21, 0x00


	//----- nvinfo : EIATTR_KPARAM_INFO
	.align		4
.L_373:
        /*0028*/ 	.byte	0x04, 0x17
        /*002a*/ 	.short	(.L_375 - .L_374)
.L_374:
        /*002c*/ 	.word	0x00000000
        /*0030*/ 	.short	0x0000
        /*0032*/ 	.short	0x0000
        /*0034*/ 	.byte	0x00, 0xf5, 0x21, 0x00


	//----- nvinfo : EIATTR_SPARSE_MMA_MASK
	.align		4
.L_375:
        /*0038*/ 	.byte	0x03, 0x50
        /*003a*/ 	.short	0x0000


	//----- nvinfo : EIATTR_MAXREG_COUNT
	.align		4
        /*003c*/ 	.byte	0x03, 0x1b
        /*003e*/ 	.short	0x00ff


	//----- nvinfo : EIATTR_NUM_BARRIERS
	.align		4
        /*0040*/ 	.byte	0x02, 0x4c
        /*0042*/ 	.byte	0x01
	.zero		1


	//----- nvinfo : EIATTR_MERCURY_ISA_VERSION
	.align		4
        /*0044*/ 	.byte	0x03, 0x5f
        /*0046*/ 	.short	0x0101


	//----- nvinfo : EIATTR_COOP_GROUP_MASK_REGIDS
	.align		4
        /*0048*/ 	.byte	0x04, 0x29
        /*004a*/ 	.short	(.L_377 - .L_376)


	//   ....[0]....
.L_376:
        /*004c*/ 	.word	0xffffffff


	//   ....[1]....
        /*0050*/ 	.word	0xffffffff


	//   ....[2]....
        /*0054*/ 	.word	0xffffffff


	//   ....[3]....
        /*0058*/ 	.word	0xffffffff


	//   ....[4]....
        /*005c*/ 	.word	0xffffffff


	//----- nvinfo : EIATTR_COOP_GROUP_INSTR_OFFSETS
	.align		4
.L_377:
        /*0060*/ 	.byte	0x04, 0x28
        /*0062*/ 	.short	(.L_379 - .L_378)


	//   ....[0]....
.L_378:
        /*0064*/ 	.word	0x00000210


	//   ....[1]....
        /*0068*/ 	.word	0x00000280


	//   ....[2]....
        /*006c*/ 	.word	0x000002e0


	//   ....[3]....
        /*0070*/ 	.word	0x00000340


	//   ....[4]....
        /*0074*/ 	.word	0x000003a0


	//----- nvinfo : EIATTR_VRC_CTA_INIT_COUNT
	.align		4
.L_379:
        /*0078*/ 	.byte	0x02, 0x4a
	.zero		1
	.zero		1


	//----- nvinfo : EIATTR_EXIT_INSTR_OFFSETS
	.align		4
        /*007c*/ 	.byte	0x04, 0x1c
        /*007e*/ 	.short	(.L_381 - .L_380)


	//   ....[0]....
.L_380:
        /*0080*/ 	.word	0x000003b0


	//   ....[1]....
        /*0084*/ 	.word	0x00000550


	//   ....[2]....
        /*0088*/ 	.word	0x000005a0


	//----- nvinfo : EIATTR_CRS_STACK_SIZE
	.align		4
.L_381:
        /*008c*/ 	.byte	0x04, 0x1e
        /*008e*/ 	.short	(.L_383 - .L_382)
.L_382:
        /*0090*/ 	.word	0x00000000


	//----- nvinfo : EIATTR_CBANK_PARAM_SIZE
	.align		4
.L_383:
        /*0094*/ 	.byte	0x03, 0x19
        /*0096*/ 	.short	0x0014


	//----- nvinfo : EIATTR_PARAM_CBANK
	.align		4
        /*0098*/ 	.byte	0x04, 0x0a
        /*009a*/ 	.short	(.L_385 - .L_384)
	.align		4
.L_384:
        /*009c*/ 	.word	index@(.nv.constant0._Z7reduce6IfLj1024EEvPT_S1_j)
        /*00a0*/ 	.short	0x0380
        /*00a2*/ 	.short	0x0014


	//----- nvinfo : EIATTR_SW_WAR
	.align		4
.L_385:
        /*00a4*/ 	.byte	0x04, 0x36
        /*00a6*/ 	.short	(.L_387 - .L_386)
.L_386:
        /*00a8*/ 	.word	0x00000008
.L_387:


//--------------------- .nv.info._Z7reduce5IfLj1EEvPT_S1_j --------------------------
	.section	.nv.info._Z7reduce5IfLj1EEvPT_S1_j,"",@"SHT_CUDA_INFO"
	.sectionflags	@""
	.align	4


	//----- nvinfo : EIATTR_CUDA_API_VERSION
	.align		4
        /*0000*/ 	.byte	0x04, 0x37
        /*0002*/ 	.short	(.L_389 - .L_388)
.L_388:
        /*0004*/ 	.word	0x00000082


	//----- nvinfo : EIATTR_KPARAM_INFO
	.align		4
.L_389:
        /*0008*/ 	.byte	0x04, 0x17
        /*000a*/ 	.short	(.L_391 - .L_390)
.L_390:
        /*000c*/ 	.word	0x00000000
        /*0010*/ 	.short	0x0002
        /*0012*/ 	.short	0x0010
        /*0014*/ 	.byte	0x00, 0xf0, 0x11, 0x00


	//----- nvinfo : EIATTR_KPARAM_INFO
	.align		4
.L_391:
        /*0018*/ 	.byte	0x04, 0x17
        /*001a*/ 	.short	(.L_393 - .L_392)
.L_392:
        /*001c*/ 	.word	0x00000000
        /*0020*/ 	.short	0x0001
        /*0022*/ 	.short	0x0008
        /*0024*/ 	.byte	0x00, 0xf5, 0x21, 0x00


	//----- nvinfo : EIATTR_KPARAM_INFO
	.align		4
.L_393:
        /*0028*/ 	.byte	0x04, 0x17
        /*002a*/ 	.short	(.L_395 - .L_394)
.L_394:
        /*002c*/ 	.word	0x00000000
        /*0030*/ 	.short	0x0000
        /*0032*/ 	.short	0x0000
        /*0034*/ 	.byte	0x00, 0xf5, 0x21, 0x00


	//----- nvinfo : EIATTR_SPARSE_MMA_MASK
	.align		4
.L_395:
        /*0038*/ 	.byte	0x03, 0x50
        /*003a*/ 	.short	0x0000


	//----- nvinfo : EIATTR_MAXREG_COUNT
	.align		4
        /*003c*/ 	.byte	0x03, 0x1b
        /*003e*/ 	.short	0x00ff


	//----- nvinfo : EIATTR_NUM_BARRIERS
	.align		4
        /*0040*/ 	.byte	0x02, 0x4c
        /*0042*/ 	.byte	0x01
	.zero		1


	//----- nvinfo : EIATTR_MERCURY_ISA_VERSION
	.align		4
        /*0044*/ 	.byte	0x03, 0x5f
        /*0046*/ 	.short	0x0101


	//----- nvinfo : EIATTR_COOP_GROUP_MASK_REGIDS
	.align		4
        /*0048*/ 	.byte	0x04, 0x29
        /*004a*/ 	.short	(.L_397 - .L_396)


	//   ....[0]....
.L_396:
        /*004c*/ 	.word	0xffffffff


	//----- nvinfo : EIATTR_COOP_GROUP_INSTR_OFFSETS
	.align		4
.L_397:
        /*0050*/ 	.byte	0x04, 0x28
        /*0052*/ 	.short	(.L_399 - .L_398)


	//   ....[0]....
.L_398:
        /*0054*/ 	.word	0x000001a0


	//----- nvinfo : EIATTR_VRC_CTA_INIT_COUNT
	.align		4
.L_399:
        /*0058*/ 	.byte	0x02, 0x4a
	.zero		1
	.zero		1


	//----- nvinfo : EIATTR_EXIT_INSTR_OFFSETS
	.align		4
        /*005c*/ 	.byte	0x04, 0x1c
        /*005e*/ 	.short	(.L_401 - .L_400)


	//   ....[0]....
.L_400:
        /*0060*/ 	.word	0x000001b0


	//   ....[1]....
        /*0064*/ 	.word	0x00000200


	//----- nvinfo : EIATTR_CBANK_PARAM_SIZE
	.align		4
.L_401:
        /*0068*/ 	.byte	0x03, 0x19
        /*006a*/ 	.short	0x0014


	//----- nvinfo : EIATTR_PARAM_CBANK
	.align		4
        /*006c*/ 	.byte	0x04, 0x0a
        /*006e*/ 	.short	(.L_403 - .L_402)
	.align		4
.L_402:
        /*0070*/ 	.word	index@(.nv.constant0._Z7reduce5IfLj1EEvPT_S1_j)
        /*0074*/ 	.short	0x0380
        /*0076*/ 	.short	0x0014


	//----- nvinfo : EIATTR_SW_WAR
	.align		4
.L_403:
        /*0078*/ 	.byte	0x04, 0x36
        /*007a*/ 	.short	(.L_405 - .L_404)
.L_404:
        /*007c*/ 	.word	0x00000008
.L_405:


//--------------------- .nv.info._Z7reduce5IfLj2EEvPT_S1_j --------------------------
	.section	.nv.info._Z7reduce5IfLj2EEvPT_S1_j,"",@"SHT_CUDA_INFO"
	.sectionflags	@""
	.align	4


	//----- nvinfo : EIATTR_CUDA_API_VERSION
	.align		4
        /*0000*/ 	.byte	0x04, 0x37
        /*0002*/ 	.short	(.L_407 - .L_406)
.L_406:
        /*0004*/ 	.word	0x00000082


	//----- nvinfo : EIATTR_KPARAM_INFO
	.align		4
.L_407:
        /*0008*/ 	.byte	0x04, 0x17
        /*000a*/ 	.short	(.L_409 - .L_408)
.L_408:
        /*000c*/ 	.word	0x00000000
        /*0010*/ 	.short	0x0002
        /*0012*/ 	.short	0x0010
        /*0014*/ 	.byte	0x00, 0xf0, 0x11, 0x00


	//----- nvinfo : EIATTR_KPARAM_INFO
	.align		4
.L_409:
        /*0018*/ 	.byte	0x04, 0x17
        /*001a*/ 	.short	(.L_411 - .L_410)
.L_410:
        /*001c*/ 	.word	0x00000000
        /*0020*/ 	.short	0x0001
        /*0022*/ 	.short	0x0008
        /*0024*/ 	.byte	0x00, 0xf5, 0x21, 0x00


	//----- nvinfo : EIATTR_KPARAM_INFO
	.align		4
.L_411:
        /*0028*/ 	.byte	0x04, 0x17
        /*002a*/ 	.short	(.L_413 - .L_412)
.L_412:
        /*002c*/ 	.word	0x00000000
        /*0030*/ 	.short	0x0000
        /*0032*/ 	.short	0x0000
        /*0034*/ 	.byte	0x00, 0xf5, 0x21, 0x00


	//----- nvinfo : EIATTR_SPARSE_MMA_MASK
	.align		4
.L_413:
        /*0038*/ 	.byte	0x03, 0x50
        /*003a*/ 	.short	0x0000


	//----- nvinfo : EIATTR_MAXREG_COUNT
	.align		4
        /*003c*/ 	.byte	0x03, 0x1b
        /*003e*/ 	.short	0x00ff


	//----- nvinfo : EIATTR_NUM_BARRIERS
	.align		4
        /*0040*/ 	.byte	0x02, 0x4c
        /*0042*/ 	.byte	0x01
	.zero		1


	//----- nvinfo : EIATTR_MERCURY_ISA_VERSION
	.align		4
        /*0044*/ 	.byte	0x03, 0x5f
        /*0046*/ 	.short	0x0101


	//----- nvinfo : EIATTR_COOP_GROUP_MASK_REGIDS
	.align		4
        /*0048*/ 	.byte	0x04, 0x29
        /*004a*/ 	.short	(.L_415 - .L_414)


	//   ....[0]....
.L_414:
        /*004c*/ 	.word	0xffffffff


	//----- nvinfo : EIATTR_COOP_GROUP_INSTR_OFFSETS
	.align		4
.L_415:
        /*0050*/ 	.byte	0x04, 0x28
        /*0052*/ 	.short	(.L_417 - .L_416)


	//   ....[0]....
.L_416:
        /*0054*/ 	.word	0x000001a0


	//----- nvinfo : EIATTR_VRC_CTA_INIT_COUNT
	.align		4
.L_417:
        /*0058*/ 	.byte	0x02, 0x4a
	.zero		1
	.zero		1


	//----- nvinfo : EIATTR_EXIT_INSTR_OFFSETS
	.align		4
        /*005c*/ 	.byte	0x04, 0x1c
        /*005e*/ 	.short	(.L_419 - .L_418)


	//   ....[0]....
.L_418:
        /*0060*/ 	.word	0x000001b0


	//   ....[1]....
        /*0064*/ 	.word	0x00000210


	//   ....[2]....
        /*0068*/ 	.word	0x00000260


	//----- nvinfo : EIATTR_CBANK_PARAM_SIZE
	.align		4
.L_419:
        /*006c*/ 	.byte	0x03, 0x19
        /*006e*/ 	.short	0x0014


	//----- nvinfo : EIATTR_PARAM_CBANK
	.align		4
        /*0070*/ 	.byte	0x04, 0x0a
        /*0072*/ 	.short	(.L_421 - .L_420)
	.align		4
.L_420:
        /*0074*/ 	.word	index@(.nv.constant0._Z7reduce5IfLj2EEvPT_S1_j)
        /*0078*/ 	.short	0x0380
        /*007a*/ 	.short	0x0014


	//----- nvinfo : EIATTR_SW_WAR
	.align		4
.L_421:
        /*007c*/ 	.byte	0x04, 0x36
        /*007e*/ 	.short	(.L_423 - .L_422)
.L_422:
        /*0080*/ 	.word	0x00000008
.L_423:


//--------------------- .nv.info._Z7reduce5IfLj4EEvPT_S1_j --------------------------
	.section	.nv.info._Z7reduce5IfLj4EEvPT_S1_j,"",@"SHT_CUDA_INFO"
	.sectionflags	@""
	.align	4


	//----- nvinfo : EIATTR_CUDA_API_VERSION
	.align		4
        /*0000*/ 	.byte	0x04, 0x37
        /*0002*/ 	.short	(.L_425 - .L_424)
.L_424:
        /*0004*/ 	.word	0x00000082


	//----- nvinfo : EIATTR_KPARAM_INFO
	.align		4
.L_425:
        /*0008*/ 	.byte	0x04, 0x17
        /*000a*/ 	.short	(.L_427 - .L_426)
.L_426:
        /*000c*/ 	.word	0x00000000
        /*0010*/ 	.short	0x0002
        /*0012*/ 	.short	0x0010
        /*0014*/ 	.byte	0x00, 0xf0, 0x11, 0x00


	//----- nvinfo : EIATTR_KPARAM_INFO
	.align		4
.L_427:
        /*0018*/ 	.byte	0x04, 0x17
        /*001a*/ 	.short	(.L_429 - .L_428)
.L_428:
        /*001c*/ 	.word	0x00000000
        /*0020*/ 	.short	0x0001
        /*0022*/ 	.short	0x0008
        /*0024*/ 	.byte	0x00, 0xf5, 0x21, 0x00


	//----- nvinfo : EIATTR_KPARAM_INFO
	.align		4
.L_429:
        /*0028*/ 	.byte	0x04, 0x17
        /*002a*/ 	.short	(.L_431 - .L_430)
.L_430:
        /*002c*/ 	.word	0x00000000
        /*0030*/ 	.short	0x0000
        /*0032*/ 	.short	0x0000
        /*0034*/ 	.byte	0x00, 0xf5, 0x21, 0x00


	//----- nvinfo : EIATTR_SPARSE_MMA_MASK
	.align		4
.L_431:
        /*0038*/ 	.byte	0x03, 0x50
        /*003a*/ 	.short	0x0000


	//----- nvinfo : EIATTR_MAXREG_COUNT
	.align		4
        /*003c*/ 	.byte	0x03, 0x1b
        /*003e*/ 	.short	0x00ff


	//----- nvinfo : EIATTR_NUM_BARRIERS
	.align		4
        /*0040*/ 	.byte	0x02, 0x4c
        /*0042*/ 	.byte	0x01
	.zero		1


	//----- nvinfo : EIATTR_MERCURY_ISA_VERSION
	.align		4
        /*0044*/ 	.byte	0x03, 0x5f
        /*0046*/ 	.short	0x0101


	//----- nvinfo : EIATTR_COOP_GROUP_MASK_REGIDS
	.align		4
        /*0048*/ 	.byte	0x04, 0x29
        /*004a*/ 	.short	(.L_433 - .L_432)


	//   ....[0]....
.L_432:
        /*004c*/ 	.word	0xffffffff


	//----- nvinfo : EIATTR_COOP_GROUP_INSTR_OFFSETS
	.align		4
.L_433:
        /*0050*/ 	.byte	0x04, 0x28
        /*0052*/ 	.short	(.L_435 - .L_434)


	//   ....[0]....
.L_434:
        /*0054*/ 	.word	0x000001a0


	//----- nvinfo : EIATTR_VRC_CTA_INIT_COUNT
	.align		4
.L_435:
        /*0058*/ 	.byte	0x02, 0x4a
	.zero		1
	.zero		1


	//----- nvinfo : EIATTR_EXIT_INSTR_OFFSETS
	.align		4
        /*005c*/ 	.byte	0x04, 0x1c
        /*005e*/ 	.short	(.L_437 - .L_436)


	//   ....[0]....
.L_436:
        /*0060*/ 	.word	0x000001b0


	//   ....[1]....
        /*0064*/ 	.word	0x00000250


	//   ....[2]....
        /*0068*/ 	.word	0x000002a0


	//----- nvinfo : EIATTR_CBANK_PARAM_SIZE
	.align		4
.L_437:
        /*006c*/ 	.byte	0x03, 0x19
        /*006e*/ 	.short	0x0014


	//----- nvinfo : EIATTR_PARAM_CBANK
	.align		4
        /*0070*/ 	.byte	0x04, 0x0a
        /*0072*/ 	.short	(.L_439 - .L_438)
	.align		4
.L_438:
        /*0074*/ 	.word	index@(.nv.constant0._Z7reduce5IfLj4EEvPT_S1_j)
        /*0078*/ 	.short	0x0380
        /*007a*/ 	.short	0x0014


	//----- nvinfo : EIATTR_SW_WAR
	.align		4
.L_439:
        /*007c*/ 	.byte	0x04, 0x36
        /*007e*/ 	.short	(.L_441 - .L_440)
.L_440:
        /*0080*/ 	.word	0x00000008
.L_441:


//--------------------- .nv.info._Z7reduce5IfLj8EEvPT_S1_j --------------------------
	.section	.nv.info._Z7reduce5IfLj8EEvPT_S1_j,"",@"SHT_CUDA_INFO"
	.sectionflags	@""
	.align	4


	//----- nvinfo : EIATTR_CUDA_API_VERSION
	.align		4
        /*0000*/ 	.byte	0x04, 0x37
        /*0002*/ 	.short	(.L_443 - .L_442)
.L_442:
        /*0004*/ 	.word	0x00000082


	//----- nvinfo : EIATTR_KPARAM_INFO
	.align		4
.L_443:
        /*0008*/ 	.byte	0x04, 0x17
        /*000a*/ 	.short	(.L_445 - .L_444)
.L_444:
        /*000c*/ 	.word	0x00000000
        /*0010*/ 	.short	0x0002
        /*0012*/ 	.short	0x0010
        /*0014*/ 	.byte	0x00, 0xf0, 0x11, 0x00


	//----- nvinfo : EIATTR_KPARAM_INFO
	.align		4
.L_445:
        /*0018*/ 	.byte	0x04, 0x17
        /*001a*/ 	.short	(.L_447 - .L_446)
.L_446:
        /*001c*/ 	.word	0x00000000
        /*0020*/ 	.short	0x0001
        /*0022*/ 	.short	0x0008
        /*0024*/ 	.byte	0x00, 0xf5, 0x21, 0x00


	//----- nvinfo : EIATTR_KPARAM_INFO
	.align		4
.L_447:
        /*0028*/ 	.byte	0x04, 0x17
        /*002a*/ 	.short	(.L_449 - .L_448)
.L_448:
        /*002c*/ 	.word	0x00000000
        /*0030*/ 	.short	0x0000
        /*0032*/ 	.short	0x0000
        /*0034*/ 	.byte	0x00, 0xf5, 0x21, 0x00


	//----- nvinfo : EIATTR_SPARSE_MMA_MASK
	.align		4
.L_449:
        /*0038*/ 	.byte	0x03, 0x50
        /*003a*/ 	.short	0x0000


	//----- nvinfo : EIATTR_MAXREG_COUNT
	.align		4
        /*003c*/ 	.byte	0x03, 0x1b
        /*003e*/ 	.short	0x00ff


	//----- nvinfo : EIATTR_NUM_BARRIERS
	.align		4
        /*0040*/ 	.byte	0x02, 0x4c
        /*0042*/ 	.byte	0x01
	.zero		1


	//----- nvinfo : EIATTR_MERCURY_ISA_VERSION
	.align		4
        /*0044*/ 	.byte	0x03, 0x5f
        /*0046*/ 	.short	0x0101


	//----- nvinfo : EIATTR_COOP_GROUP_MASK_REGIDS
	.align		4
        /*0048*/ 	.byte	0x04, 0x29
        /*004a*/ 	.short	(.L_451 - .L_450)


	//   ....[0]....
.L_450:
        /*004c*/ 	.word	0xffffffff


	//----- nvinfo : EIATTR_COOP_GROUP_INSTR_OFFSETS
	.align		4
.L_451:
        /*0050*/ 	.byte	0x04, 0x28
        /*0052*/ 	.short	(.L_453 - .L_452)


	//   ....[0]....
.L_452:
        /*0054*/ 	.word	0x000001a0


	//----- nvinfo : EIATTR_VRC_CTA_INIT_COUNT
	.align		4
.L_453:
        /*0058*/ 	.byte	0x02, 0x4a
	.zero		1
	.zero		1


	//----- nvinfo : EIATTR_EXIT_INSTR_OFFSETS
	.align		4
        /*005c*/ 	.byte	0x04, 0x1c
        /*005e*/ 	.short	(.L_455 - .L_454)


	//   ....[0]....
.L_454:
        /*0060*/ 	.word	0x000001b0


	//   ....[1]....
        /*0064*/ 	.word	0x00000290


	//   ....[2]....
        /*0068*/ 	.word	0x000002e0


	//----- nvinfo : EIATTR_CBANK_PARAM_SIZE
	.align		4
.L_455:
        /*006c*/ 	.byte	0x03, 0x19
        /*006e*/ 	.short	0x0014


	//----- nvinfo : EIATTR_PARAM_CBANK
	.align		4
        /*0070*/ 	.byte	0x04, 0x0a
        /*0072*/ 	.short	(.L_457 - .L_456)
	.align		4
.L_456:
        /*0074*/ 	.word	index@(.nv.constant0._Z7reduce5IfLj8EEvPT_S1_j)
        /*0078*/ 	.short	0x0380
        /*007a*/ 	.short	0x0014


	//----- nvinfo : EIATTR_SW_WAR
	.align		4
.L_457:
        /*007c*/ 	.byte	0x04, 0x36
        /*007e*/ 	.short	(.L_459 - .L_458)
.L_458:
        /*0080*/ 	.word	0x00000008
.L_459:


//--------------------- .nv.info._Z7reduce5IfLj16EEvPT_S1_j --------------------------
	.section	.nv.info._Z7reduce5IfLj16EEvPT_S1_j,"",@"SHT_CUDA_INFO"
	.sectionflags	@""
	.align	4


	//----- nvinfo : EIATTR_CUDA_API_VERSION
	.align		4
        /*0000*/ 	.byte	0x04, 0x37
        /*0002*/ 	.short	(.L_461 - .L_460)
.L_460:
        /*0004*/ 	.word	0x00000082


	//----- nvinfo : EIATTR_KPARAM_INFO
	.align		4
.L_461:
        /*0008*/ 	.byte	0x04, 0x17
        /*000a*/ 	.short	(.L_463 - .L_462)
.L_462:
        /*000c*/ 	.word	0x00000000
        /*0010*/ 	.short	0x0002
        /*0012*/ 	.short	0x0010
        /*0014*/ 	.byte	0x00, 0xf0, 0x11, 0x00


	//----- nvinfo : EIATTR_KPARAM_INFO
	.align		4
.L_463:
        /*0018*/ 	.byte	0x04, 0x17
        /*001a*/ 	.short	(.L_465 - .L_464)
.L_464:
        /*001c*/ 	.word	0x00000000
        /*0020*/ 	.short	0x0001
        /*0022*/ 	.short	0x0008
        /*0024*/ 	.byte	0x00, 0xf5, 0x21, 0x00


	//----- nvinfo : EIATTR_KPARAM_INFO
	.align		4
.L_465:
        /*0028*/ 	.byte	0x04, 0x17
        /*002a*/ 	.short	(.L_467 - .L_466)
.L_466:
        /*002c*/ 	.word	0x00000000
        /*0030*/ 	.short	0x0000
        /*0032*/ 	.short	0x0000
        /*0034*/ 	.byte	0x00, 0xf5, 0x21, 0x00


	//----- nvinfo : EIATTR_SPARSE_MMA_MASK
	.align		4
.L_467:
        /*0038*/ 	.byte	0x03, 0x50
        /*003a*/ 	.short	0x0000


	//----- nvinfo : EIATTR_MAXREG_COUNT
	.align		4
        /*003c*/ 	.byte	0x03, 0x1b
        /*003e*/ 	.short	0x00ff


	//----- nvinfo : EIATTR_NUM_BARRIERS
	.align		4
        /*0040*/ 	.byte	0x02, 0x4c
        /*0042*/ 	.byte	0x01
	.zero		1


	//----- nvinfo : EIATTR_MERCURY_ISA_VERSION
	.align		4
        /*0044*/ 	.byte	0x03, 0x5f
        /*0046*/ 	.short	0x0101


	//----- nvinfo : EIATTR_COOP_GROUP_MASK_REGIDS
	.align		4
        /*0048*/ 	.byte	0x04, 0x29
        /*004a*/ 	.short	(.L_469 - .L_468)


	//   ....[0]....
.L_468:
        /*004c*/ 	.word	0xffffffff


	//----- nvinfo : EIATTR_COOP_GROUP_INSTR_OFFSETS
	.align		4
.L_469:
        /*0050*/ 	.byte	0x04, 0x28
        /*0052*/ 	.short	(.L_471 - .L_470)


	//   ....[0]....
.L_470:
        /*0054*/ 	.word	0x00000190


	//----- nvinfo : EIATTR_VRC_CTA_INIT_COUNT
	.align		4
.L_471:
        /*0058*/ 	.byte	0x02, 0x4a
	.zero		1
	.zero		1


	//----- nvinfo : EIATTR_EXIT_INSTR_OFFSETS
	.align		4
        /*005c*/ 	.byte	0x04, 0x1c
        /*005e*/ 	.short	(.L_473 - .L_472)


	//   ....[0]....
.L_472:
        /*0060*/ 	.word	0x000001a0


	//   ....[1]....
        /*0064*/ 	.word	0x000002c0


	//   ....[2]....
        /*0068*/ 	.word	0x00000310


	//----- nvinfo : EIATTR_CBANK_PARAM_SIZE
	.align		4
.L_473:
        /*006c*/ 	.byte	0x03, 0x19
        /*006e*/ 	.short	0x0014


	//----- nvinfo : EIATTR_PARAM_CBANK
	.align		4
        /*0070*/ 	.byte	0x04, 0x0a
        /*0072*/ 	.short	(.L_475 - .L_474)
	.align		4
.L_474:
        /*0074*/ 	.word	index@(.nv.constant0._Z7reduce5IfLj16EEvPT_S1_j)
        /*0078*/ 	.short	0x0380
        /*007a*/ 	.short	0x0014


	//----- nvinfo : EIATTR_SW_WAR
	.align		4
.L_475:
        /*007c*/ 	.byte	0x04, 0x36
        /*007e*/ 	.short	(.L_477 - .L_476)
.L_476:
        /*0080*/ 	.word	0x00000008
.L_477:


//--------------------- .nv.info._Z7reduce5IfLj32EEvPT_S1_j --------------------------
	.section	.nv.info._Z7reduce5IfLj32EEvPT_S1_j,"",@"SHT_CUDA_INFO"
	.sectionflags	@""
	.align	4


	//----- nvinfo : EIATTR_CUDA_API_VERSION
	.align		4
        /*0000*/ 	.byte	0x04, 0x37
        /*0002*/ 	.short	(.L_479 - .L_478)
.L_478:
        /*0004*/ 	.word	0x00000082


	//----- nvinfo : EIATTR_KPARAM_INFO
	.align		4
.L_479:
        /*0008*/ 	.byte	0x04, 0x17
        /*000a*/ 	.short	(.L_481 - .L_480)
.L_480:
        /*000c*/ 	.word	0x00000000
        /*0010*/ 	.short	0x0002
        /*0012*/ 	.short	0x0010
        /*0014*/ 	.byte	0x00, 0xf0, 0x11, 0x00


	//----- nvinfo : EIATTR_KPARAM_INFO
	.align		4
.L_481:
        /*0018*/ 	.byte	0x04, 0x17
        /*001a*/ 	.short	(.L_483 - .L_482)
.L_482:
        /*001c*/ 	.word	0x00000000
        /*0020*/ 	.short	0x0001
        /*0022*/ 	.short	0x0008
        /*0024*/ 	.byte	0x00, 0xf5, 0x21, 0x00


	//----- nvinfo : EIATTR_KPARAM_INFO
	.align		4
.L_483:
        /*0028*/ 	.byte	0x04, 0x17
        /*002a*/ 	.short	(.L_485 - .L_484)
.L_484:
        /*002c*/ 	.word	0x00000000
        /*0030*/ 	.short	0x0000
        /*0032*/ 	.short	0x0000
        /*0034*/ 	.byte	0x00, 0xf5, 0x21, 0x00


	//----- nvinfo : EIATTR_SPARSE_MMA_MASK
	.align		4
.L_485:
        /*0038*/ 	.byte	0x03, 0x50
        /*003a*/ 	.short	0x0000


	//----- nvinfo : EIATTR_MAXREG_COUNT
	.align		4
        /*003c*/ 	.byte	0x03, 0x1b
        /*003e*/ 	.short	0x00ff


	//----- nvinfo : EIATTR_NUM_BARRIERS
	.align		4
        /*0040*/ 	.byte	0x02, 0x4c
        /*0042*/ 	.byte	0x01
	.zero		1


	//----- nvinfo : EIATTR_MERCURY_ISA_VERSION
	.align		4
        /*0044*/ 	.byte	0x03, 0x5f
        /*0046*/ 	.short	0x0101


	//----- nvinfo : EIATTR_COOP_GROUP_MASK_REGIDS
	.align		4
        /*0048*/ 	.byte	0x04, 0x29
        /*004a*/ 	.short	(.L_487 - .L_486)


	//   ....[0]....
.L_486:
        /*004c*/ 	.word	0xffffffff


	//----- nvinfo : EIATTR_COOP_GROUP_INSTR_OFFSETS
	.align		4
.L_487:
        /*0050*/ 	.byte	0x04, 0x28
        /*0052*/ 	.short	(.L_489 - .L_488)


	//   ....[0]....
.L_488:
        /*0054*/ 	.word	0x000001a0


	//----- nvinfo : EIATTR_VRC_CTA_INIT_COUNT
	.align		4
.L_489:
        /*0058*/ 	.byte	0x02, 0x4a
	.zero		1
	.zero		1


	//----- nvinfo : EIATTR_EXIT_INSTR_OFFSETS
	.align		4
        /*005c*/ 	.byte	0x04, 0x1c
        /*005e*/ 	.short	(.L_491 - .L_490)


	//   ....[0]....
.L_490:
        /*0060*/ 	.word	0x000001b0


	//   ....[1]....
        /*0064*/ 	.word	0x00000310


	//   ....[2]....
        /*0068*/ 	.word	0x00000360


	//----- nvinfo : EIATTR_CBANK_PARAM_SIZE
	.align		4
.L_491:
        /*006c*/ 	.byte	0x03, 0x19
        /*006e*/ 	.short	0x0014


	//----- nvinfo : EIATTR_PARAM_CBANK
	.align		4
        /*0070*/ 	.byte	0x04, 0x0a
        /*0072*/ 	.short	(.L_493 - .L_492)
	.align		4
.L_492:
        /*0074*/ 	.word	index@(.nv.constant0._Z7reduce5IfLj32EEvPT_S1_j)
        /*0078*/ 	.short	0x0380
        /*007a*/ 	.short	0x0014


	//----- nvinfo : EIATTR_SW_WAR
	.align		4
.L_493:
        /*007c*/ 	.byte	0x04, 0x36
        /*007e*/ 	.short	(.L_495 - .L_494)
.L_494:
        /*0080*/ 	.word	0x00000008
.L_495:


//--------------------- .nv.info._Z7reduce5IfLj64EEvPT_S1_j --------------------------
	.section	.nv.info._Z7reduce5IfLj64EEvPT_S1_j,"",@"SHT_CUDA_INFO"
	.sectionflags	@""
	.align	4


	//----- nvinfo : EIATTR_CUDA_API_VERSION
	.align		4
        /*0000*/ 	.byte	0x04, 0x37
        /*0002*/ 	.short	(.L_497 - .L_496)
.L_496:
        /*0004*/ 	.word	0x00000082


	//----- nvinfo : EIATTR_KPARAM_INFO
	.align		4
.L_497:
        /*0008*/ 	.byte	0x04, 0x17
        /*000a*/ 	.short	(.L_499 - .L_498)
.L_498:
        /*000c*/ 	.word	0x00000000
        /*0010*/ 	.short	0x0002
        /*0012*/ 	.short	0x0010
        /*0014*/ 	.byte	0x00, 0xf0, 0x11, 0x00


	//----- nvinfo : EIATTR_KPARAM_INFO
	.align		4
.L_499:
        /*0018*/ 	.byte	0x04, 0x17
        /*001a*/ 	.short	(.L_501 - .L_500)
.L_500:
        /*001c*/ 	.word	0x00000000
        /*0020*/ 	.short	0x0001
        /*0022*/ 	.short	0x0008
        /*0024*/ 	.byte	0x00, 0xf5, 0x21, 0x00


	//----- nvinfo : EIATTR_KPARAM_INFO
	.align		4
.L_501:
        /*0028*/ 	.byte	0x04, 0x17
        /*002a*/ 	.short	(.L_503 - .L_502)
.L_502:
        /*002c*/ 	.word	0x00000000
        /*0030*/ 	.short	0x0000
        /*0032*/ 	.short	0x0000
        /*0034*/ 	.byte	0x00, 0xf5, 0x21, 0x00


	//----- nvinfo : EIATTR_SPARSE_MMA_MASK
	.align		4
.L_503:
        /*0038*/ 	.byte	0x03, 0x50
        /*003a*/ 	.short	0x0000


	//----- nvinfo : EIATTR_MAXREG_COUNT
	.align		4
        /*003c*/ 	.byte	0x03, 0x1b
        /*003e*/ 	.short	0x00ff


	//----- nvinfo : EIATTR_NUM_BARRIERS
	.align		4
        /*0040*/ 	.byte	0x02, 0x4c
        /*0042*/ 	.byte	0x01
	.zero		1


	//----- nvinfo : EIATTR_MERCURY_ISA_VERSION
	.align		4
        /*0044*/ 	.byte	0x03, 0x5f
        /*0046*/ 	.short	0x0101


	//----- nvinfo : EIATTR_COOP_GROUP_MASK_REGIDS
	.align		4
        /*0048*/ 	.byte	0x04, 0x29
        /*004a*/ 	.short	(.L_505 - .L_504)


	//   ....[0]....
.L_504:
        /*004c*/ 	.word	0xffffffff


	//----- nvinfo : EIATTR_COOP_GROUP_INSTR_OFFSETS
	.align		4
.L_505:
        /*0050*/ 	.byte	0x04, 0x28
        /*0052*/ 	.short	(.L_507 - .L_506)


	//   ....[0]....
.L_506:
        /*0054*/ 	.word	0x000001a0


	//----- nvinfo : EIATTR_VRC_CTA_INIT_COUNT
	.align		4
.L_507:
        /*0058*/ 	.byte	0x02, 0x4a
	.zero		1
	.zero		1


	//----- nvinfo : EIATTR_EXIT_INSTR_OFFSETS
	.align		4
        /*005c*/ 	.byte	0x04, 0x1c
        /*005e*/ 	.short	(.L_509 - .L_508)


	//   ....[0]....
.L_508:
        /*0060*/ 	.word	0x000001b0


	//   ....[1]....
        /*0064*/ 	.word	0x00000350


	//   ....[2]....
        /*0068*/ 	.word	0x000003a0


	//----- nvinfo : EIATTR_CBANK_PARAM_SIZE
	.align		4
.L_509:
        /*006c*/ 	.byte	0x03, 0x19
        /*006e*/ 	.short	0x0014


	//----- nvinfo : EIATTR_PARAM_CBANK
	.align		4
        /*0070*/ 	.byte	0x04, 0x0a
        /*0072*/ 	.short	(.L_511 - .L_510)
	.align		4
.L_510:
        /*0074*/ 	.word	index@(.nv.constant0._Z7reduce5IfLj64EEvPT_S1_j)
        /*0078*/ 	.short	0x0380
        /*007a*/ 	.short	0x0014


	//----- nvinfo : EIATTR_SW_WAR
	.align		4
.L_511:
        /*007c*/ 	.byte	0x04, 0x36
        /*007e*/ 	.short	(.L_513 - .L_512)
.L_512:
        /*0080*/ 	.word	0x00000008
.L_513:


//--------------------- .nv.info._Z7reduce5IfLj128EEvPT_S1_j --------------------------
	.section	.nv.info._Z7reduce5IfLj128EEvPT_S1_j,"",@"SHT_CUDA_INFO"
	.sectionflags	@""
	.align	4


	//----- nvinfo : EIATTR_CUDA_API_VERSION
	.align		4
        /*0000*/ 	.byte	0x04, 0x37
        /*0002*/ 	.short	(.L_515 - .L_514)
.L_514:
        /*0004*/ 	.word	0x00000082


	//----- nvinfo : EIATTR_KPARAM_INFO
	.align		4
.L_515:
        /*0008*/ 	.byte	0x04, 0x17
        /*000a*/ 	.short	(.L_517 - .L_516)
.L_516:
        /*000c*/ 	.word	0x00000000
        /*0010*/ 	.short	0x0002
        /*0012*/ 	.short	0x0010
        /*0014*/ 	.byte	0x00, 0xf0, 0x11, 0x00


	//----- nvinfo : EIATTR_KPARAM_INFO
	.align		4
.L_517:
        /*0018*/ 	.byte	0x04, 0x17
        /*001a*/ 	.short	(.L_519 - .L_518)
.L_518:
        /*001c*/ 	.word	0x00000000
        /*0020*/ 	.short	0x0001
        /*0022*/ 	.short	0x0008
        /*0024*/ 	.byte	0x00, 0xf5, 0x21, 0x00


	//----- nvinfo : EIATTR_KPARAM_INFO
	.align		4
.L_519:
        /*0028*/ 	.byte	0x04, 0x17
        /*002a*/ 	.short	(.L_521 - .L_520)
.L_520:
        /*002c*/ 	.word	0x00000000
        /*0030*/ 	.short	0x0000
        /*0032*/ 	.short	0x0000
        /*0034*/ 	.byte	0x00, 0xf5, 0x21, 0x00


	//----- nvinfo : EIATTR_SPARSE_MMA_MASK
	.align		4
.L_521:
        /*0038*/ 	.byte	0x03, 0x50
        /*003a*/ 	.short	0x0000


	//----- nvinfo : EIATTR_MAXREG_COUNT
	.align		4
        /*003c*/ 	.byte	0x03, 0x1b
        /*003e*/ 	.short	0x00ff


	//----- nvinfo : EIATTR_NUM_BARRIERS
	.align		4
        /*0040*/ 	.byte	0x02, 0x4c
        /*0042*/ 	.byte	0x01
	.zero		1


	//----- nvinfo : EIATTR_MERCURY_ISA_VERSION
	.align		4
        /*0044*/ 	.byte	0x03, 0x5f
        /*0046*/ 	.short	0x0101


	//----- nvinfo : EIATTR_COOP_GROUP_MASK_REGIDS
	.align		4
        /*0048*/ 	.byte	0x04, 0x29
        /*004a*/ 	.short	(.L_523 - .L_522)


	//   ....[0]....
.L_522:
        /*004c*/ 	.word	0xffffffff


	//   ....[1]....
        /*0050*/ 	.word	0xffffffff


	//----- nvinfo : EIATTR_COOP_GROUP_INSTR_OFFSETS
	.align		4
.L_523:
        /*0054*/ 	.byte	0x04, 0x28
        /*0056*/ 	.short	(.L_525 - .L_524)


	//   ....[0]....
.L_524:
        /*0058*/ 	.word	0x000001b0


	//   ....[1]....
        /*005c*/ 	.word	0x00000200


	//----- nvinfo : EIATTR_VRC_CTA_INIT_COUNT
	.align		4
.L_525:
        /*0060*/ 	.byte	0x02, 0x4a
	.zero		1
	.zero		1


	//----- nvinfo : EIATTR_EXIT_INSTR_OFFSETS
	.align		4
        /*0064*/ 	.byte	0x04, 0x1c
        /*0066*/ 	.short	(.L_527 - .L_526)


	//   ....[0]....
.L_526:
        /*0068*/ 	.word	0x00000210


	//   ....[1]....
        /*006c*/ 	.word	0x000003b0


	//   ....[2]....
        /*0070*/ 	.word	0x00000400


	//----- nvinfo : EIATTR_CBANK_PARAM_SIZE
	.align		4
.L_527:
        /*0074*/ 	.byte	0x03, 0x19
        /*0076*/ 	.short	0x0014


	//----- nvinfo : EIATTR_PARAM_CBANK
	.align		4
        /*0078*/ 	.byte	0x04, 0x0a
        /*007a*/ 	.short	(.L_529 - .L_528)
	.align		4
.L_528:
        /*007c*/ 	.word	index@(.nv.constant0._Z7reduce5IfLj128EEvPT_S1_j)
        /*0080*/ 	.short	0x0380
        /*0082*/ 	.short	0x0014


	//----- nvinfo : EIATTR_SW_WAR
	.align		4
.L_529:
        /*0084*/ 	.byte	0x04, 0x36
        /*0086*/ 	.short	(.L_531 - .L_530)
.L_530:
        /*0088*/ 	.word	0x00000008
.L_531:


//--------------------- .nv.info._Z7reduce5IfLj256EEvPT_S1_j --------------------------
	.section	.nv.info._Z7reduce5IfLj256EEvPT_S1_j,"",@"SHT_CUDA_INFO"
	.sectionflags	@""
	.align	4


	//----- nvinfo : EIATTR_CUDA_API_VERSION
	.align		4
        /*0000*/ 	.byte	0x04, 0x37
        /*0002*/ 	.short	(.L_533 - .L_532)
.L_532:
        /*0004*/ 	.word	0x00000082


	//----- nvinfo : EIATTR_KPARAM_INFO
	.align		4
.L_533:
        /*0008*/ 	.byte	0x04, 0x17
        /*000a*/ 	.short	(.L_535 - .L_534)
.L_534:
        /*000c*/ 	.word	0x00000000
        /*0010*/ 	.short	0x0002
        /*0012*/ 	.short	0x0010
        /*0014*/ 	.byte	0x00, 0xf0, 0x11, 0x00


	//----- nvinfo : EIATTR_KPARAM_INFO
	.align		4
.L_535:
        /*0018*/ 	.byte	0x04, 0x17
        /*001a*/ 	.short	(.L_537 - .L_536)
.L_536:
        /*001c*/ 	.word	0x00000000
        /*0020*/ 	.short	0x0001
        /*0022*/ 	.short	0x0008
        /*0024*/ 	.byte	0x00, 0xf5, 0x21, 0x00


	//----- nvinfo : EIATTR_KPARAM_INFO
	.align		4
.L_537:
        /*0028*/ 	.byte	0x04, 0x17
        /*002a*/ 	.short	(.L_539 - .L_538)
.L_538:
        /*002c*/ 	.word	0x00000000
        /*0030*/ 	.short	0x0000
        /*0032*/ 	.short	0x0000
        /*0034*/ 	.byte	0x00, 0xf5, 0x21, 0x00


	//----- nvinfo : EIATTR_SPARSE_MMA_MASK
	.align		4
.L_539:
        /*0038*/ 	.byte	0x03, 0x50
        /*003a*/ 	.short	0x0000


	//----- nvinfo : EIATTR_MAXREG_COUNT
	.align		4
        /*003c*/ 	.byte	0x03, 0x1b
        /*003e*/ 	.short	0x00ff


	//----- nvinfo : EIATTR_NUM_BARRIERS
	.align		4
        /*0040*/ 	.byte	0x02, 0x4c
        /*0042*/ 	.byte	0x01
	.zero		1


	//----- nvinfo : EIATTR_MERCURY_ISA_VERSION
	.align		4
        /*0044*/ 	.byte	0x03, 0x5f
        /*0046*/ 	.short	0x0101


	//----- nvinfo : EIATTR_COOP_GROUP_MASK_REGIDS
	.align		4
        /*0048*/ 	.byte	0x04, 0x29
        /*004a*/ 	.short	(.L_541 - .L_540)


	//   ....[0]....
.L_540:
        /*004c*/ 	.word	0xffffffff


	//   ....[1]....
        /*0050*/ 	.word	0xffffffff


	//   ....[2]....
        /*0054*/ 	.word	0xffffffff


	//----- nvinfo : EIATTR_COOP_GROUP_INSTR_OFFSETS
	.align		4
.L_541:
        /*0058*/ 	.byte	0x04, 0x28
        /*005a*/ 	.short	(.L_543 - .L_542)


	//   ....[0]....
.L_542:
        /*005c*/ 	.word	0x000001a0


	//   ....[1]....
        /*0060*/ 	.word	0x000001f0


	//   ....[2]....
        /*0064*/ 	.word	0x00000250


	//----- nvinfo : EIATTR_VRC_CTA_INIT_COUNT
	.align		4
.L_543:
        /*0068*/ 	.byte	0x02, 0x4a
	.zero		1
	.zero		1


	//----- nvinfo : EIATTR_EXIT_INSTR_OFFSETS
	.align		4
        /*006c*/ 	.byte	0x04, 0x1c
        /*006e*/ 	.short	(.L_545 - .L_544)


	//   ....[0]....
.L_544:
        /*0070*/ 	.word	0x00000260


	//   ....[1]....
        /*0074*/ 	.word	0x00000400


	//   ....[2]....
        /*0078*/ 	.word	0x00000450


	//----- nvinfo : EIATTR_CBANK_PARAM_SIZE
	.align		4
.L_545:
        /*007c*/ 	.byte	0x03, 0x19
        /*007e*/ 	.short	0x0014


	//----- nvinfo : EIATTR_PARAM_CBANK
	.align		4
        /*0080*/ 	.byte	0x04, 0x0a
        /*0082*/ 	.short	(.L_547 - .L_546)
	.align		4
.L_546:
        /*0084*/ 	.word	index@(.nv.constant0._Z7reduce5IfLj256EEvPT_S1_j)
        /*0088*/ 	.short	0x0380
        /*008a*/ 	.short	0x0014


	//----- nvinfo : EIATTR_SW_WAR
	.align		4
.L_547:
        /*008c*/ 	.byte	0x04, 0x36
        /*008e*/ 	.short	(.L_549 - .L_548)
.L_548:
        /*0090*/ 	.word	0x00000008
.L_549:


//--------------------- .nv.info._Z7reduce5IfLj512EEvPT_S1_j --------------------------
	.section	.nv.info._Z7reduce5IfLj512EEvPT_S1_j,"",@"SHT_CUDA_INFO"
	.sectionflags	@""
	.align	4


	//----- nvinfo : EIATTR_CUDA_API_VERSION
	.align		4
        /*0000*/ 	.byte	0x04, 0x37
        /*0002*/ 	.short	(.L_551 - .L_550)
.L_550:
        /*0004*/ 	.word	0x00000082


	//----- nvinfo : EIATTR_KPARAM_INFO
	.align		4
.L_551:
        /*0008*/ 	.byte	0x04, 0x17
        /*000a*/ 	.short	(.L_553 - .L_552)
.L_552:
        /*000c*/ 	.word	0x00000000
        /*0010*/ 	.short	0x0002
        /*0012*/ 	.short	0x0010
        /*0014*/ 	.byte	0x00, 0xf0, 0x11, 0x00


	//----- nvinfo : EIATTR_KPARAM_INFO
	.align		4
.L_553:
        /*0018*/ 	.byte	0x04, 0x17
        /*001a*/ 	.short	(.L_555 - .L_554)
.L_554:
        /*001c*/ 	.word	0x00000000
        /*0020*/ 	.short	0x0001
        /*0022*/ 	.short	0x0008
        /*0024*/ 	.byte	0x00, 0xf5, 0x21, 0x00


	//----- nvinfo : EIATTR_KPARAM_INFO
	.align		4
.L_555:
        /*0028*/ 	.byte	0x04, 0x17
        /*002a*/ 	.short	(.L_557 - .L_556)
.L_556:
        /*002c*/ 	.word	0x00000000
        /*0030*/ 	.short	0x0000
        /*0032*/ 	.short	0x0000
        /*0034*/ 	.byte	0x00, 0xf5, 0x21, 0x00


	//----- nvinfo : EIATTR_SPARSE_MMA_MASK
	.align		4
.L_557:
        /*0038*/ 	.byte	0x03, 0x50
        /*003a*/ 	.short	0x0000


	//----- nvinfo : EIATTR_MAXREG_COUNT
	.align		4
        /*003c*/ 	.byte	0x03, 0x1b
        /*003e*/ 	.short	0x00ff


	//----- nvinfo : EIATTR_NUM_BARRIERS
	.align		4
        /*0040*/ 	.byte	0x02, 0x4c
        /*0042*/ 	.byte	0x01
	.zero		1


	//----- nvinfo : EIATTR_MERCURY_ISA_VERSION
	.align		4
        /*0044*/ 	.byte	0x03, 0x5f
        /*0046*/ 	.short	0x0101


	//----- nvinfo : EIATTR_COOP_GROUP_MASK_REGIDS
	.align		4
        /*0048*/ 	.byte	0x04, 0x29
        /*004a*/ 	.short	(.L_559 - .L_558)


	//   ....[0]....
.L_558:
        /*004c*/ 	.word	0xffffffff


	//   ....[1]....
        /*0050*/ 	.word	0xffffffff


	//   ....[2]....
        /*0054*/ 	.word	0xffffffff


	//   ....[3]....
        /*0058*/ 	.word	0xffffffff


	//----- nvinfo : EIATTR_COOP_GROUP_INSTR_OFFSETS
	.align		4
.L_559:
        /*005c*/ 	.byte	0x04, 0x28
        /*005e*/ 	.short	(.L_561 - .L_560)


	//   ....[0]....
.L_560:
        /*0060*/ 	.word	0x000001a0


	//   ....[1]....
        /*0064*/ 	.word	0x000001f0


	//   ....[2]....
        /*0068*/ 	.word	0x00000250


	//   ....[3]....
        /*006c*/ 	.word	0x000002b0


	//----- nvinfo : EIATTR_VRC_CTA_INIT_COUNT
	.align		4
.L_561:
        /*0070*/ 	.byte	0x02, 0x4a
	.zero		1
	.zero		1


	//----- nvinfo : EIATTR_EXIT_INSTR_OFFSETS
	.align		4
        /*0074*/ 	.byte	0x04, 0x1c
        /*0076*/ 	.short	(.L_563 - .L_562)


	//   ....[0]....
.L_562:
        /*0078*/ 	.word	0x000002c0


	//   ....[1]....
        /*007c*/ 	.word	0x00000460


	//   ....[2]....
        /*0080*/ 	.word	0x000004b0


	//----- nvinfo : EIATTR_CBANK_PARAM_SIZE
	.align		4
.L_563:
        /*0084*/ 	.byte	0x03, 0x19
        /*0086*/ 	.short	0x0014


	//----- nvinfo : EIATTR_PARAM_CBANK
	.align		4
        /*0088*/ 	.byte	0x04, 0x0a
        /*008a*/ 	.short	(.L_565 - .L_564)
	.align		4
.L_564:
        /*008c*/ 	.word	index@(.nv.constant0._Z7reduce5IfLj512EEvPT_S1_j)
        /*0090*/ 	.short	0x0380
        /*0092*/ 	.short	0x0014


	//----- nvinfo : EIATTR_SW_WAR
	.align		4
.L_565:
        /*0094*/ 	.byte	0x04, 0x36
        /*0096*/ 	.short	(.L_567 - .L_566)
.L_566:
        /*0098*/ 	.word	0x00000008
.L_567:


//--------------------- .nv.info._Z7reduce5IfLj1024EEvPT_S1_j --------------------------
	.section	.nv.info._Z7reduce5IfLj1024EEvPT_S1_j,"",@"SHT_CUDA_INFO"
	.sectionflags	@""
	.align	4


	//----- nvinfo : EIATTR_CUDA_API_VERSION
	.align		4
        /*0000*/ 	.byte	0x04, 0x37
        /*0002*/ 	.short	(.L_569 - .L_568)
.L_568:
        /*0004*/ 	.word	0x00000082


	//----- nvinfo : EIATTR_KPARAM_INFO
	.align		4
.L_569:
        /*0008*/ 	.byte	0x04, 0x17
        /*000a*/ 	.short	(.L_571 - .L_570)
.L_570:
        /*000c*/ 	.word	0x00000000
        /*0010*/ 	.short	0x0002
        /*0012*/ 	.short	0x0010
        /*0014*/ 	.byte	0x00, 0xf0, 0x11, 0x00


	//----- nvinfo : EIATTR_KPARAM_INFO
	.align		4
.L_571:
        /*0018*/ 	.byte	0x04, 0x17
        /*001a*/ 	.short	(.L_573 - .L_572)
.L_572:
        /*001c*/ 	.word	0x00000000
        /*0020*/ 	.short	0x0001
        /*0022*/ 	.short	0x0008
        /*0024*/ 	.byte	0x00, 0xf5, 0x21, 0x00


	//----- nvinfo : EIATTR_KPARAM_INFO
	.align		4
.L_573:
        /*0028*/ 	.byte	0x04, 0x17
        /*002a*/ 	.short	(.L_575 - .L_574)
.L_574:
        /*002c*/ 	.word	0x00000000
        /*0030*/ 	.short	0x0000
        /*0032*/ 	.short	0x0000
        /*0034*/ 	.byte	0x00, 0xf5, 0x21, 0x00


	//----- nvinfo : EIATTR_SPARSE_MMA_MASK
	.align		4
.L_575:
        /*0038*/ 	.byte	0x03, 0x50
        /*003a*/ 	.short	0x0000


	//----- nvinfo : EIATTR_MAXREG_COUNT
	.align		4
        /*003c*/ 	.byte	0x03, 0x1b
        /*003e*/ 	.short	0x00ff


	//----- nvinfo : EIATTR_NUM_BARRIERS
	.align		4
        /*0040*/ 	.byte	0x02, 0x4c
        /*0042*/ 	.byte	0x01
	.zero		1


	//----- nvinfo : EIATTR_MERCURY_ISA_VERSION
	.align		4
        /*0044*/ 	.byte	0x03, 0x5f
        /*0046*/ 	.short	0x0101


	//----- nvinfo : EIATTR_COOP_GROUP_MASK_REGIDS
	.align		4
        /*0048*/ 	.byte	0x04, 0x29
        /*004a*/ 	.short	(.L_577 - .L_576)


	//   ....[0]....
.L_576:
        /*004c*/ 	.word	0xffffffff


	//   ....[1]....
        /*0050*/ 	.word	0xffffffff


	//   ....[2]....
        /*0054*/ 	.word	0xffffffff


	//   ....[3]....
        /*0058*/ 	.word	0xffffffff


	//   ....[4]....
        /*005c*/ 	.word	0xffffffff


	//----- nvinfo : EIATTR_COOP_GROUP_INSTR_OFFSETS
	.align		4
.L_577:
        /*0060*/ 	.byte	0x04, 0x28
        /*0062*/ 	.short	(.L_579 - .L_578)


	//   ....[0]....
.L_578:
        /*0064*/ 	.word	0x000001a0


	//   ....[1]....
        /*0068*/ 	.word	0x000001f0


	//   ....[2]....
        /*006c*/ 	.word	0x00000250


	//   ....[3]....
        /*0070*/ 	.word	0x000002b0


	//   ....[4]....
        /*0074*/ 	.word	0x00000310


	//----- nvinfo : EIATTR_VRC_CTA_INIT_COUNT
	.align		4
.L_579:
        /*0078*/ 	.byte	0x02, 0x4a
	.zero		1
	.zero		1


	//----- nvinfo : EIATTR_EXIT_INSTR_OFFSETS
	.align		4
        /*007c*/ 	.byte	0x04, 0x1c
        /*007e*/ 	.short	(.L_581 - .L_580)


	//   ....[0]....
.L_580:
        /*0080*/ 	.word	0x00000320


	//   ....[1]....
        /*0084*/ 	.word	0x000004c0


	//   ....[2]....
        /*0088*/ 	.word	0x00000510


	//----- nvinfo : EIATTR_CBANK_PARAM_SIZE
	.align		4
.L_581:
        /*008c*/ 	.byte	0x03, 0x19
        /*008e*/ 	.short	0x0014


	//----- nvinfo : EIATTR_PARAM_CBANK
	.align		4
        /*0090*/ 	.byte	0x04, 0x0a
        /*0092*/ 	.short	(.L_583 - .L_582)
	.align		4
.L_582:
        /*0094*/ 	.word	index@(.nv.constant0._Z7reduce5IfLj1024EEvPT_S1_j)
        /*0098*/ 	.short	0x0380
        /*009a*/ 	.short	0x0014


	//----- nvinfo : EIATTR_SW_WAR
	.align		4
.L_583:
        /*009c*/ 	.byte	0x04, 0x36
        /*009e*/ 	.short	(.L_585 - .L_584)
.L_584:
        /*00a0*/ 	.word	0x00000008
.L_585:


//--------------------- .nv.info._Z9reduce5_1IfEvPT_S1_j --------------------------
	.section	.nv.info._Z9reduce5_1IfEvPT_S1_j,"",@"SHT_CUDA_INFO"
	.sectionflags	@""
	.align	4


	//----- nvinfo : EIATTR_CUDA_API_VERSION
	.align		4
        /*0000*/ 	.byte	0x04, 0x37
        /*0002*/ 	.short	(.L_587 - .L_586)
.L_586:
        /*0004*/ 	.word	0x00000082


	//----- nvinfo : EIATTR_KPARAM_INFO
	.align		4
.L_587:
        /*0008*/ 	.byte	0x04, 0x17
        /*000a*/ 	.short	(.L_589 - .L_588)
.L_588:
        /*000c*/ 	.word	0x00000000
        /*0010*/ 	.short	0x0002
        /*0012*/ 	.short	0x0010
        /*0014*/ 	.byte	0x00, 0xf0, 0x11, 0x00


	//----- nvinfo : EIATTR_KPARAM_INFO
	.align		4
.L_589:
        /*0018*/ 	.byte	0x04, 0x17
        /*001a*/ 	.short	(.L_591 - .L_590)
.L_590:
        /*001c*/ 	.word	0x00000000
        /*0020*/ 	.short	0x0001
        /*0022*/ 	.short	0x0008
        /*0024*/ 	.byte	0x00, 0xf5, 0x21, 0x00


	//----- nvinfo : EIATTR_KPARAM_INFO
	.align		4
.L_591:
        /*0028*/ 	.byte	0x04, 0x17
        /*002a*/ 	.short	(.L_593 - .L_592)
.L_592:
        /*002c*/ 	.word	0x00000000
        /*0030*/ 	.short	0x0000
        /*0032*/ 	.short	0x0000
        /*0034*/ 	.byte	0x00, 0xf5, 0x21, 0x00


	//----- nvinfo : EIATTR_SPARSE_MMA_MASK
	.align		4
.L_593:
        /*0038*/ 	.byte	0x03, 0x50
        /*003a*/ 	.short	0x0000


	//----- nvinfo : EIATTR_MAXREG_COUNT
	.align		4
        /*003c*/ 	.byte	0x03, 0x1b
        /*003e*/ 	.short	0x00ff


	//----- nvinfo : EIATTR_NUM_BARRIERS
	.align		4
        /*0040*/ 	.byte	0x02, 0x4c
        /*0042*/ 	.byte	0x01
	.zero		1


	//----- nvinfo : EIATTR_MERCURY_ISA_VERSION
	.align		4
        /*0044*/ 	.byte	0x03, 0x5f
        /*0046*/ 	.short	0x0101


	//----- nvinfo : EIATTR_COOP_GROUP_MASK_REGIDS
	.align		4
        /*0048*/ 	.byte	0x04, 0x29
        /*004a*/ 	.short	(.L_595 - .L_594)


	//   ....[0]....
.L_594:
        /*004c*/ 	.word	0xffffffff


	//   ....[1]....
        /*0050*/ 	.word	0xffffffff


	//   ....[2]....
        /*0054*/ 	.word	0xffffffff


	//   ....[3]....
        /*0058*/ 	.word	0xffffffff


	//   ....[4]....
        /*005c*/ 	.word	0xffffffff


	//   ....[5]....
        /*0060*/ 	.word	0xffffffff


	//   ....[6]....
        /*0064*/ 	.word	0xffffffff


	//   ....[7]....
        /*0068*/ 	.word	0x0500000a


	//   ....[8]....
        /*006c*/ 	.word	0x0500000a


	//   ....[9]....
        /*0070*/ 	.word	0x0500000a


	//   ....[10]....
        /*0074*/ 	.word	0x0500000a


	//   ....[11]....
        /*0078*/ 	.word	0x0500000a


	//----- nvinfo : EIATTR_COOP_GROUP_INSTR_OFFSETS
	.align		4
.L_595:
        /*007c*/ 	.byte	0x04, 0x28
        /*007e*/ 	.short	(.L_597 - .L_596)


	//   ....[0]....
.L_596:
        /*0080*/ 	.word	0x00000200


	//   ....[1]....
        /*0084*/ 	.word	0x00000290


	//   ....[2]....
        /*0088*/ 	.word	0x00000340


	//   ....[3]....
        /*008c*/ 	.word	0x00000360


	//   ....[4]....
        /*0090*/ 	.word	0x00000380


	//   ....[5]....
        /*0094*/ 	.word	0x000003a0


	//   ....[6]....
        /*0098*/ 	.word	0x000003c0


	//   ....[7]....
        /*009c*/ 	.word	0x00000490


	//   ....[8]....
        /*00a0*/ 	.word	0x00000500


	//   ....[9]....
        /*00a4*/ 	.word	0x00000570


	//   ....[10]....
        /*00a8*/ 	.word	0x000005e0


	//   ....[11]....
        /*00ac*/ 	.word	0x00000650


	//----- nvinfo : EIATTR_VRC_CTA_INIT_COUNT
	.align		4
.L_597:
        /*00b0*/ 	.byte	0x02, 0x4a
	.zero		1
	.zero		1


	//----- nvinfo : EIATTR_EXIT_INSTR_OFFSETS
	.align		4
        /*00b4*/ 	.byte	0x04, 0x1c
        /*00b6*/ 	.short	(.L_599 - .L_598)


	//   ....[0]....
.L_598:
        /*00b8*/ 	.word	0x00000400


	//   ....[1]....
        /*00bc*/ 	.word	0x00000440


	//----- nvinfo : EIATTR_CRS_STACK_SIZE
	.align		4
.L_599:
        /*00c0*/ 	.byte	0x04, 0x1e
        /*00c2*/ 	.short	(.L_601 - .L_600)
.L_600:
        /*00c4*/ 	.word	0x00000000


	//----- nvinfo : EIATTR_CBANK_PARAM_SIZE
	.align		4
.L_601:
        /*00c8*/ 	.byte	0x03, 0x19
        /*00ca*/ 	.short	0x0014


	//----- nvinfo : EIATTR_PARAM_CBANK
	.align		4
        /*00cc*/ 	.byte	0x04, 0x0a
        /*00ce*/ 	.short	(.L_603 - .L_602)
	.align		4
.L_602:
        /*00d0*/ 	.word	index@(.nv.constant0._Z9reduce5_1IfEvPT_S1_j)
        /*00d4*/ 	.short	0x0380
        /*00d6*/ 	.short	0x0014


	//----- nvinfo : EIATTR_SW_WAR
	.align		4
.L_603:
        /*00d8*/ 	.byte	0x04, 0x36
        /*00da*/ 	.short	(.L_605 - .L_604)
.L_604:
        /*00dc*/ 	.word	0x00000008
.L_605:


//--------------------- .nv.info._Z7reduce4IfEvPT_S1_j --------------------------
	.section	.nv.info._Z7reduce4IfEvPT_S1_j,"",@"SHT_CUDA_INFO"
	.sectionflags	@""
	.align	4


	//----- nvinfo : EIATTR_CUDA_API_VERSION
	.align		4
        /*0000*/ 	.byte	0x04, 0x37
        /*0002*/ 	.short	(.L_607 - .L_606)
.L_606:
        /*0004*/ 	.word	0x00000082


	//----- nvinfo : EIATTR_KPARAM_INFO
	.align		4
.L_607:
        /*0008*/ 	.byte	0x04, 0x17
        /*000a*/ 	.short	(.L_609 - .L_608)
.L_608:
        /*000c*/ 	.word	0x00000000
        /*0010*/ 	.short	0x0002
        /*0012*/ 	.short	0x0010
        /*0014*/ 	.byte	0x00, 0xf0, 0x11, 0x00


	//----- nvinfo : EIATTR_KPARAM_INFO
	.align		4
.L_609:
        /*0018*/ 	.byte	0x04, 0x17
        /*001a*/ 	.short	(.L_611 - .L_610)
.L_610:
        /*001c*/ 	.word	0x00000000
        /*0020*/ 	.short	0x0001
        /*0022*/ 	.short	0x0008
        /*0024*/ 	.byte	0x00, 0xf5, 0x21, 0x00


	//----- nvinfo : EIATTR_KPARAM_INFO
	.align		4
.L_611:
        /*0028*/ 	.byte	0x04, 0x17
        /*002a*/ 	.short	(.L_613 - .L_612)
.L_612:
        /*002c*/ 	.word	0x00000000
        /*0030*/ 	.short	0x0000
        /*0032*/ 	.short	0x0000
        /*0034*/ 	.byte	0x00, 0xf5, 0x21, 0x00


	//----- nvinfo : EIATTR_SPARSE_MMA_MASK
	.align		4
.L_613:
        /*0038*/ 	.byte	0x03, 0x50
        /*003a*/ 	.short	0x0000


	//----- nvinfo : EIATTR_MAXREG_COUNT
	.align		4
        /*003c*/ 	.byte	0x03, 0x1b
        /*003e*/ 	.short	0x00ff


	//----- nvinfo : EIATTR_NUM_BARRIERS
	.align		4
        /*0040*/ 	.byte	0x02, 0x4c
        /*0042*/ 	.byte	0x01
	.zero		1


	//----- nvinfo : EIATTR_MERCURY_ISA_VERSION
	.align		4
        /*0044*/ 	.byte	0x03, 0x5f
        /*0046*/ 	.short	0x0101


	//----- nvinfo : EIATTR_COOP_GROUP_MASK_REGIDS
	.align		4
        /*0048*/ 	.byte	0x04, 0x29
        /*004a*/ 	.short	(.L_615 - .L_614)


	//   ....[0]....
.L_614:
        /*004c*/ 	.word	0xffffffff


	//   ....[1]....
        /*0050*/ 	.word	0xffffffff


	//----- nvinfo : EIATTR_COOP_GROUP_INSTR_OFFSETS
	.align		4
.L_615:
        /*0054*/ 	.byte	0x04, 0x28
        /*0056*/ 	.short	(.L_617 - .L_616)


	//   ....[0]....
.L_616:
        /*0058*/ 	.word	0x000001c0


	//   ....[1]....
        /*005c*/ 	.word	0x00000250


	//----- nvinfo : EIATTR_VRC_CTA_INIT_COUNT
	.align		4
.L_617:
        /*0060*/ 	.byte	0x02, 0x4a
	.zero		1
	.zero		1


	//----- nvinfo : EIATTR_EXIT_INSTR_OFFSETS
	.align		4
        /*0064*/ 	.byte	0x04, 0x1c
        /*0066*/ 	.short	(.L_619 - .L_618)


	//   ....[0]....
.L_618:
        /*0068*/ 	.word	0x00000290


	//   ....[1]....
        /*006c*/ 	.word	0x00000430


	//   ....[2]....
        /*0070*/ 	.word	0x000004b0


	//----- nvinfo : EIATTR_CBANK_PARAM_SIZE
	.align		4
.L_619:
        /*0074*/ 	.byte	0x03, 0x19
        /*0076*/ 	.short	0x0014


	//----- nvinfo : EIATTR_PARAM_CBANK
	.align		4
        /*0078*/ 	.byte	0x04, 0x0a
        /*007a*/ 	.short	(.L_621 - .L_620)
	.align		4
.L_620:
        /*007c*/ 	.word	index@(.nv.constant0._Z7reduce4IfEvPT_S1_j)
        /*0080*/ 	.short	0x0380
        /*0082*/ 	.short	0x0014


	//----- nvinfo : EIATTR_SW_WAR
	.align		4
.L_621:
        /*0084*/ 	.byte	0x04, 0x36
        /*0086*/ 	.short	(.L_623 - .L_622)
.L_622:
        /*0088*/ 	.word	0x00000008
.L_623:


//--------------------- .nv.info._Z7reduce3IfEvPT_S1_j --------------------------
	.section	.nv.info._Z7reduce3IfEvPT_S1_j,"",@"SHT_CUDA_INFO"
	.sectionflags	@""
	.align	4


	//----- nvinfo : EIATTR_CUDA_API_VERSION
	.align		4
        /*0000*/ 	.byte	0x04, 0x37
        /*0002*/ 	.short	(.L_625 - .L_624)
.L_624:
        /*0004*/ 	.word	0x00000082


	//----- nvinfo : EIATTR_KPARAM_INFO
	.align		4
.L_625:
        /*0008*/ 	.byte	0x04, 0x17
        /*000a*/ 	.short	(.L_627 - .L_626)
.L_626:
        /*000c*/ 	.word	0x00000000
        /*0010*/ 	.short	0x0002
        /*0012*/ 	.short	0x0010
        /*0014*/ 	.byte	0x00, 0xf0, 0x11, 0x00


	//----- nvinfo : EIATTR_KPARAM_INFO
	.align		4
.L_627:
        /*0018*/ 	.byte	0x04, 0x17
        /*001a*/ 	.short	(.L_629 - .L_628)
.L_628:
        /*001c*/ 	.word	0x00000000
        /*0020*/ 	.short	0x0001
        /*0022*/ 	.short	0x0008
        /*0024*/ 	.byte	0x00, 0xf5, 0x21, 0x00


	//----- nvinfo : EIATTR_KPARAM_INFO
	.align		4
.L_629:
        /*0028*/ 	.byte	0x04, 0x17
        /*002a*/ 	.short	(.L_631 - .L_630)
.L_630:
        /*002c*/ 	.word	0x00000000
        /*0030*/ 	.short	0x0000
        /*0032*/ 	.short	0x0000
        /*0034*/ 	.byte	0x00, 0xf5, 0x21, 0x00


	//----- nvinfo : EIATTR_SPARSE_MMA_MASK
	.align		4
.L_631:
        /*0038*/ 	.byte	0x03, 0x50
        /*003a*/ 	.short	0x0000


	//----- nvinfo : EIATTR_MAXREG_COUNT
	.align		4
        /*003c*/ 	.byte	0x03, 0x1b
        /*003e*/ 	.short	0x00ff


	//----- nvinfo : EIATTR_NUM_BARRIERS
	.align		4
        /*0040*/ 	.byte	0x02, 0x4c
        /*0042*/ 	.byte	0x01
	.zero		1


	//----- nvinfo : EIATTR_MERCURY_ISA_VERSION
	.align		4
        /*0044*/ 	.byte	0x03, 0x5f
        /*0046*/ 	.short	0x0101


	//----- nvinfo : EIATTR_COOP_GROUP_MASK_REGIDS
	.align		4
        /*0048*/ 	.byte	0x04, 0x29
        /*004a*/ 	.short	(.L_633 - .L_632)


	//   ....[0]....
.L_632:
        /*004c*/ 	.word	0xffffffff


	//   ....[1]....
        /*0050*/ 	.word	0xffffffff


	//----- nvinfo : EIATTR_COOP_GROUP_INSTR_OFFSETS
	.align		4
.L_633:
        /*0054*/ 	.byte	0x04, 0x28
        /*0056*/ 	.short	(.L_635 - .L_634)


	//   ....[0]....
.L_634:
        /*0058*/ 	.word	0x000001c0


	//   ....[1]....
        /*005c*/ 	.word	0x00000250


	//----- nvinfo : EIATTR_VRC_CTA_INIT_COUNT
	.align		4
.L_635:
        /*0060*/ 	.byte	0x02, 0x4a
	.zero		1
	.zero		1


	//----- nvinfo : EIATTR_EXIT_INSTR_OFFSETS
	.align		4
        /*0064*/ 	.byte	0x04, 0x1c
        /*0066*/ 	.short	(.L_637 - .L_636)


	//   ....[0]....
.L_636:
        /*0068*/ 	.word	0x00000290


	//   ....[1]....
        /*006c*/ 	.word	0x00000310


	//----- nvinfo : EIATTR_CBANK_PARAM_SIZE
	.align		4
.L_637:
        /*0070*/ 	.byte	0x03, 0x19
        /*0072*/ 	.short	0x0014


	//----- nvinfo : EIATTR_PARAM_CBANK
	.align		4
        /*0074*/ 	.byte	0x04, 0x0a
        /*0076*/ 	.short	(.L_639 - .L_638)
	.align		4
.L_638:
        /*0078*/ 	.word	index@(.nv.constant0._Z7reduce3IfEvPT_S1_j)
        /*007c*/ 	.short	0x0380
        /*007e*/ 	.short	0x0014


	//----- nvinfo : EIATTR_SW_WAR
	.align		4
.L_639:
        /*0080*/ 	.byte	0x04, 0x36
        /*0082*/ 	.short	(.L_641 - .L_640)
.L_640:
        /*0084*/ 	.word	0x00000008
.L_641:


//--------------------- .nv.info._Z7reduce2IfEvPT_S1_j --------------------------
	.section	.nv.info._Z7reduce2IfEvPT_S1_j,"",@"SHT_CUDA_INFO"
	.sectionflags	@""
	.align	4


	//----- nvinfo : EIATTR_CUDA_API_VERSION
	.align		4
        /*0000*/ 	.byte	0x04, 0x37
        /*0002*/ 	.short	(.L_643 - .L_642)
.L_642:
        /*0004*/ 	.word	0x00000082


	//----- nvinfo : EIATTR_KPARAM_INFO
	.align		4
.L_643:
        /*0008*/ 	.byte	0x04, 0x17
        /*000a*/ 	.short	(.L_645 - .L_644)
.L_644:
        /*000c*/ 	.word	0x00000000
        /*0010*/ 	.short	0x0002
        /*0012*/ 	.short	0x0010
        /*0014*/ 	.byte	0x00, 0xf0, 0x11, 0x00


	//----- nvinfo : EIATTR_KPARAM_INFO
	.align		4
.L_645:
        /*0018*/ 	.byte	0x04, 0x17
        /*001a*/ 	.short	(.L_647 - .L_646)
.L_646:
        /*001c*/ 	.word	0x00000000
        /*0020*/ 	.short	0x0001
        /*0022*/ 	.short	0x0008
        /*0024*/ 	.byte	0x00, 0xf5, 0x21, 0x00


	//----- nvinfo : EIATTR_KPARAM_INFO
	.align		4
.L_647:
        /*0028*/ 	.byte	0x04, 0x17
        /*002a*/ 	.short	(.L_649 - .L_648)
.L_648:
        /*002c*/ 	.word	0x00000000
        /*0030*/ 	.short	0x0000
        /*0032*/ 	.short	0x0000
        /*0034*/ 	.byte	0x00, 0xf5, 0x21, 0x00


	//----- nvinfo : EIATTR_SPARSE_MMA_MASK
	.align		4
.L_649:
        /*0038*/ 	.byte	0x03, 0x50
        /*003a*/ 	.short	0x0000


	//----- nvinfo : EIATTR_MAXREG_COUNT
	.align		4
        /*003c*/ 	.byte	0x03, 0x1b
        /*003e*/ 	.short	0x00ff


	//----- nvinfo : EIATTR_NUM_BARRIERS
	.align		4
        /*0040*/ 	.byte	0x02, 0x4c
        /*0042*/ 	.byte	0x01
	.zero		1


	//----- nvinfo : EIATTR_MERCURY_ISA_VERSION
	.align		4
        /*0044*/ 	.byte	0x03, 0x5f
        /*0046*/ 	.short	0x0101


	//----- nvinfo : EIATTR_COOP_GROUP_MASK_REGIDS
	.align		4
        /*0048*/ 	.byte	0x04, 0x29
        /*004a*/ 	.short	(.L_651 - .L_650)


	//   ....[0]....
.L_650:
        /*004c*/ 	.word	0xffffffff


	//   ....[1]....
        /*0050*/ 	.word	0xffffffff


	//----- nvinfo : EIATTR_COOP_GROUP_INSTR_OFFSETS
	.align		4
.L_651:
        /*0054*/ 	.byte	0x04, 0x28
        /*0056*/ 	.short	(.L_653 - .L_652)


	//   ....[0]....
.L_652:
        /*0058*/ 	.word	0x00000140


	//   ....[1]....
        /*005c*/ 	.word	0x000001d0


	//----- nvinfo : EIATTR_VRC_CTA_INIT_COUNT
	.align		4
.L_653:
        /*0060*/ 	.byte	0x02, 0x4a
	.zero		1
	.zero		1


	//----- nvinfo : EIATTR_EXIT_INSTR_OFFSETS
	.align		4
        /*0064*/ 	.byte	0x04, 0x1c
        /*0066*/ 	.short	(.L_655 - .L_654)


	//   ....[0]....
.L_654:
        /*0068*/ 	.word	0x00000210


	//   ....[1]....
        /*006c*/ 	.word	0x00000290


	//----- nvinfo : EIATTR_CBANK_PARAM_SIZE
	.align		4
.L_655:
        /*0070*/ 	.byte	0x03, 0x19
        /*0072*/ 	.short	0x0014


	//----- nvinfo : EIATTR_PARAM_CBANK
	.align		4
        /*0074*/ 	.byte	0x04, 0x0a
        /*0076*/ 	.short	(.L_657 - .L_656)
	.align		4
.L_656:
        /*0078*/ 	.word	index@(.nv.constant0._Z7reduce2IfEvPT_S1_j)
        /*007c*/ 	.short	0x0380
        /*007e*/ 	.short	0x0014


	//----- nvinfo : EIATTR_SW_WAR
	.align		4
.L_657:
        /*0080*/ 	.byte	0x04, 0x36
        /*0082*/ 	.short	(.L_659 - .L_658)
.L_658:
        /*0084*/ 	.word	0x00000008
.L_659:


//--------------------- .nv.info._Z7reduce1IfEvPT_S1_j --------------------------
	.section	.nv.info._Z7reduce1IfEvPT_S1_j,"",@"SHT_CUDA_INFO"
	.sectionflags	@""
	.align	4


	//----- nvinfo : EIATTR_CUDA_API_VERSION
	.align		4
        /*0000*/ 	.byte	0x04, 0x37
        /*0002*/ 	.short	(.L_661 - .L_660)
.L_660:
        /*0004*/ 	.word	0x00000082


	//----- nvinfo : EIATTR_KPARAM_INFO
	.align		4
.L_661:
        /*0008*/ 	.byte	0x04, 0x17
        /*000a*/ 	.short	(.L_663 - .L_662)
.L_662:
        /*000c*/ 	.word	0x00000000
        /*0010*/ 	.short	0x0002
        /*0012*/ 	.short	0x0010
        /*0014*/ 	.byte	0x00, 0xf0, 0x11, 0x00


	//----- nvinfo : EIATTR_KPARAM_INFO
	.align		4
.L_663:
        /*0018*/ 	.byte	0x04, 0x17
        /*001a*/ 	.short	(.L_665 - .L_664)
.L_664:
        /*001c*/ 	.word	0x00000000
        /*0020*/ 	.short	0x0001
        /*0022*/ 	.short	0x0008
        /*0024*/ 	.byte	0x00, 0xf5, 0x21, 0x00


	//----- nvinfo : EIATTR_KPARAM_INFO
	.align		4
.L_665:
        /*0028*/ 	.byte	0x04, 0x17
        /*002a*/ 	.short	(.L_667 - .L_666)
.L_666:
        /*002c*/ 	.word	0x00000000
        /*0030*/ 	.short	0x0000
        /*0032*/ 	.short	0x0000
        /*0034*/ 	.byte	0x00, 0xf5, 0x21, 0x00


	//----- nvinfo : EIATTR_SPARSE_MMA_MASK
	.align		4
.L_667:
        /*0038*/ 	.byte	0x03, 0x50
        /*003a*/ 	.short	0x0000


	//----- nvinfo : EIATTR_MAXREG_COUNT
	.align		4
        /*003c*/ 	.byte	0x03, 0x1b
        /*003e*/ 	.short	0x00ff


	//----- nvinfo : EIATTR_NUM_BARRIERS
	.align		4
        /*0040*/ 	.byte	0x02, 0x4c
        /*0042*/ 	.byte	0x01
	.zero		1


	//----- nvinfo : EIATTR_MERCURY_ISA_VERSION
	.align		4
        /*0044*/ 	.byte	0x03, 0x5f
        /*0046*/ 	.short	0x0101


	//----- nvinfo : EIATTR_COOP_GROUP_MASK_REGIDS
	.align		4
        /*0048*/ 	.byte	0x04, 0x29
        /*004a*/ 	.short	(.L_669 - .L_668)


	//   ....[0]....
.L_668:
        /*004c*/ 	.word	0xffffffff


	//   ....[1]....
        /*0050*/ 	.word	0xffffffff


	//----- nvinfo : EIATTR_COOP_GROUP_INSTR_OFFSETS
	.align		4
.L_669:
        /*0054*/ 	.byte	0x04, 0x28
        /*0056*/ 	.short	(.L_671 - .L_670)


	//   ....[0]....
.L_670:
        /*0058*/ 	.word	0x00000130


	//   ....[1]....
        /*005c*/ 	.word	0x00000220


	//----- nvinfo : EIATTR_VRC_CTA_INIT_COUNT
	.align		4
.L_671:
        /*0060*/ 	.byte	0x02, 0x4a
	.zero		1
	.zero		1


	//----- nvinfo : EIATTR_EXIT_INSTR_OFFSETS
	.align		4
        /*0064*/ 	.byte	0x04, 0x1c
        /*0066*/ 	.short	(.L_673 - .L_672)


	//   ....[0]....
.L_672:
        /*0068*/ 	.word	0x00000240


	//   ....[1]....
        /*006c*/ 	.word	0x000002c0


	//----- nvinfo : EIATTR_CBANK_PARAM_SIZE
	.align		4
.L_673:
        /*0070*/ 	.byte	0x03, 0x19
        /*0072*/ 	.short	0x0014


	//----- nvinfo : EIATTR_PARAM_CBANK
	.align		4
        /*0074*/ 	.byte	0x04, 0x0a
        /*0076*/ 	.short	(.L_675 - .L_674)
	.align		4
.L_674:
        /*0078*/ 	.word	index@(.nv.constant0._Z7reduce1IfEvPT_S1_j)
        /*007c*/ 	.short	0x0380
        /*007e*/ 	.short	0x0014


	//----- nvinfo : EIATTR_SW_WAR
	.align		4
.L_675:
        /*0080*/ 	.byte	0x04, 0x36
        /*0082*/ 	.short	(.L_677 - .L_676)
.L_676:
        /*0084*/ 	.word	0x00000008
.L_677:


//--------------------- .nv.info._Z7reduce0IfEvPT_S1_j --------------------------
	.section	.nv.info._Z7reduce0IfEvPT_S1_j,"",@"SHT_CUDA_INFO"
	.sectionflags	@""
	.align	4


	//----- nvinfo : EIATTR_CUDA_API_VERSION
	.align		4
        /*0000*/ 	.byte	0x04, 0x37
        /*0002*/ 	.short	(.L_679 - .L_678)
.L_678:
        /*0004*/ 	.word	0x00000082


	//----- nvinfo : EIATTR_KPARAM_INFO
	.align		4
.L_679:
        /*0008*/ 	.byte	0x04, 0x17
        /*000a*/ 	.short	(.L_681 - .L_680)
.L_680:
        /*000c*/ 	.word	0x00000000
        /*0010*/ 	.short	0x0002
        /*0012*/ 	.short	0x0010
        /*0014*/ 	.byte	0x00, 0xf0, 0x11, 0x00


	//----- nvinfo : EIATTR_KPARAM_INFO
	.align		4
.L_681:
        /*0018*/ 	.byte	0x04, 0x17
        /*001a*/ 	.short	(.L_683 - .L_682)
.L_682:
        /*001c*/ 	.word	0x00000000
        /*0020*/ 	.short	0x0001
        /*0022*/ 	.short	0x0008
        /*0024*/ 	.byte	0x00, 0xf5, 0x21, 0x00


	//----- nvinfo : EIATTR_KPARAM_INFO
	.align		4
.L_683:
        /*0028*/ 	.byte	0x04, 0x17
        /*002a*/ 	.short	(.L_685 - .L_684)
.L_684:
        /*002c*/ 	.word	0x00000000
        /*0030*/ 	.short	0x0000
        /*0032*/ 	.short	0x0000
        /*0034*/ 	.byte	0x00, 0xf5, 0x21, 0x00


	//----- nvinfo : EIATTR_SPARSE_MMA_MASK
	.align		4
.L_685:
        /*0038*/ 	.byte	0x03, 0x50
        /*003a*/ 	.short	0x0000


	//----- nvinfo : EIATTR_MAXREG_COUNT
	.align		4
        /*003c*/ 	.byte	0x03, 0x1b
        /*003e*/ 	.short	0x00ff


	//----- nvinfo : EIATTR_NUM_BARRIERS
	.align		4
        /*0040*/ 	.byte	0x02, 0x4c
        /*0042*/ 	.byte	0x01
	.zero		1


	//----- nvinfo : EIATTR_MERCURY_ISA_VERSION
	.align		4
        /*0044*/ 	.byte	0x03, 0x5f
        /*0046*/ 	.short	0x0101


	//----- nvinfo : EIATTR_COOP_GROUP_MASK_REGIDS
	.align		4
        /*0048*/ 	.byte	0x04, 0x29
        /*004a*/ 	.short	(.L_687 - .L_686)


	//   ....[0]....
.L_686:
        /*004c*/ 	.word	0xffffffff


	//   ....[1]....
        /*0050*/ 	.word	0xffffffff


	//----- nvinfo : EIATTR_COOP_GROUP_INSTR_OFFSETS
	.align		4
.L_687:
        /*0054*/ 	.byte	0x04, 0x28
        /*0056*/ 	.short	(.L_689 - .L_688)


	//   ....[0]....
.L_688:
        /*0058*/ 	.word	0x00000130


	//   ....[1]....
        /*005c*/ 	.word	0x000001f0


	//----- nvinfo : EIATTR_VRC_CTA_INIT_COUNT
	.align		4
.L_689:
        /*0060*/ 	.byte	0x02, 0x4a
	.zero		1
	.zero		1


	//----- nvinfo : EIATTR_EXIT_INSTR_OFFSETS
	.align		4
        /*0064*/ 	.byte	0x04, 0x1c
        /*0066*/ 	.short	(.L_691 - .L_690)


	//   ....[0]....
.L_690:
        /*0068*/ 	.word	0x00000220


	//   ....[1]....
        /*006c*/ 	.word	0x000002a0


	//----- nvinfo : EIATTR_CBANK_PARAM_SIZE
	.align		4
.L_691:
        /*0070*/ 	.byte	0x03, 0x19
        /*0072*/ 	.short	0x0014


	//----- nvinfo : EIATTR_PARAM_CBANK
	.align		4
        /*0074*/ 	.byte	0x04, 0x0a
        /*0076*/ 	.short	(.L_693 - .L_692)
	.align		4
.L_692:
        /*0078*/ 	.word	index@(.nv.constant0._Z7reduce0IfEvPT_S1_j)
        /*007c*/ 	.short	0x0380
        /*007e*/ 	.short	0x0014


	//----- nvinfo : EIATTR_SW_WAR
	.align		4
.L_693:
        /*0080*/ 	.byte	0x04, 0x36
        /*0082*/ 	.short	(.L_695 - .L_694)
.L_694:
        /*0084*/ 	.word	0x00000008
.L_695:


//--------------------- .nv.callgraph             --------------------------
	.section	.nv.callgraph,"",@"SHT_CUDA_CALLGRAPH"
	.align	4
	.sectionentsize	8
	.align		4
        /*0000*/ 	.word	0x00000000
	.align		4
        /*0004*/ 	.word	0xffffffff
	.align		4
        /*0008*/ 	.word	0x00000000
	.align		4
        /*000c*/ 	.word	0xfffffffe
	.align		4
        /*0010*/ 	.word	0x00000000
	.align		4
        /*0014*/ 	.word	0xfffffffd
	.align		4
        /*0018*/ 	.word	0x00000000
	.align		4
        /*001c*/ 	.word	0xfffffffc


//--------------------- .text._Z7reduce6IfLj1EEvPT_S1_j --------------------------
	.section	.text._Z7reduce6IfLj1EEvPT_S1_j,"ax",@progbits
	.align	128
        .global         _Z7reduce6IfLj1EEvPT_S1_j
        .type           _Z7reduce6IfLj1EEvPT_S1_j,@function
        .size           _Z7reduce6IfLj1EEvPT_S1_j,(.L_x_93 - _Z7reduce6IfLj1EEvPT_S1_j)
        .other          _Z7reduce6IfLj1EEvPT_S1_j,@"STO_CUDA_ENTRY STV_DEFAULT"
_Z7reduce6IfLj1EEvPT_S1_j:
.text._Z7reduce6IfLj1EEvPT_S1_j:
[----:B------:R-:W-:Y:S08]  /*0000*/  LDC R1, c[0x0][0x37c] ;  /* 0x0000df00ff017b82 */ /* 0x000ff00000000800 */
[----:B------:R-:W0:Y:S01]  /*0010*/  S2UR UR5, SR_CgaCtaId ;  /* 0x00000000000579c3 */ /* 0x000e220000008800 */
[----:B------:R-:W1:Y:S01]  /*0020*/  S2R R10, SR_TID.X ;  /* 0x00000000000a7919 */ /* 0x000e620000002100 */
[----:B------:R-:W-:Y:S01]  /*0030*/  UMOV UR4, 0x400 ;  /* 0x0000040000047882 */ /* 0x000fe20000000000 */
[----:B------:R-:W2:Y:S01]  /*0040*/  LDCU.64 UR6, c[0x0][0x358] ;  /* 0x00006b00ff0677ac */ /* 0x000ea20008000a00 */
[----:B------:R-:W-:Y:S01]  /*0050*/  BSSY.RECONVERGENT B0, `(.L_x_0) ;  /* 0x0000017000007945 */ /* 0x000fe20003800200 */
[----:B------:R-:W3:Y:S01]  /*0060*/  S2R R11, SR_CTAID.X ;  /* 0x00000000000b7919 */ /* 0x000ee20000002500 */
[----:B0-----:R-:W-:Y:S01]  /*0070*/  ULEA UR4, UR5, UR4, 0x18 ;  /* 0x0000000405047291 */ /* 0x001fe2000f8ec0ff */
[----:B------:R-:W0:Y:S05]  /*0080*/  LDCU UR5, c[0x0][0x390] ;  /* 0x00007200ff0577ac */ /* 0x000e2a0008000800 */
[----:B-1----:R-:W-:-:S02]  /*0090*/  LEA R6, R10, UR4, 0x2 ;  /* 0x000000040a067c11 */ /* 0x002fc4000f8e10ff */
[----:B---3--:R-:W-:-:S03]  /*00a0*/  LEA R0, R11, R10, 0x1 ;  /* 0x0000000a0b007211 */ /* 0x008fc600078e08ff */
[----:B------:R1:W-:Y:S01]  /*00b0*/  STS [R6], RZ ;  /* 0x000000ff06007388 */ /* 0x0003e20000000800 */
[----:B0-----:R-:W-:-:S13]  /*00c0*/  ISETP.GE.U32.AND P0, PT, R0, UR5, PT ;  /* 0x0000000500007c0c */ /* 0x001fda000bf06070 */
[----:B-12---:R-:W-:Y:S05]  /*00d0*/  @P0 BRA `(.L_x_1) ;  /* 0x0000000000380947 */ /* 0x006fea0003800000 */
[----:B------:R-:W0:Y:S01]  /*00e0*/  LDC R13, c[0x0][0x370] ;  /* 0x0000dc00ff0d7b82 */ /* 0x000e220000000800 */
[----:B------:R-:W-:Y:S01]  /*00f0*/  HFMA2 R7, -RZ, RZ, 0, 0 ;  /* 0x00000000ff077431 */ /* 0x000fe200000001ff */
[----:B------:R-:W-:Y:S06]  /*0100*/  BSSY.RECONVERGENT B1, `(.L_x_2) ;  /* 0x000000a000017945 */ /* 0x000fec0003800200 */
[----:B------:R-:W1:Y:S02]  /*0110*/  LDC.64 R4, c[0x0][0x380] ;  /* 0x0000e000ff047b82 */ /* 0x000e640000000a00 */
.L_x_3:
[----:B-1----:R-:W-:-:S05]  /*0120*/  IMAD.WIDE.U32 R2, R0, 0x4, R4 ;  /* 0x0000000400027825 */ /* 0x002fca00078e0004 */
[----:B------:R-:W2:Y:S04]  /*0130*/  LDG.E R8, desc[UR6][R2.64] ;  /* 0x0000000602087981 */ /* 0x000ea8000c1e1900 */
[----:B------:R-:W2:Y:S01]  /*0140*/  LDG.E R9, desc[UR6][R2.64+0x4] ;  /* 0x0000040602097981 */ /* 0x000ea2000c1e1900 */
[----:B0-----:R-:W-:-:S04]  /*0150*/  LEA R0, R13, R0, 0x1 ;  /* 0x000000000d007211 */ /* 0x001fc800078e08ff */
[----:B------:R-:W-:Y:S01]  /*0160*/  ISETP.GE.U32.AND P0, PT, R0, UR5, PT ;  /* 0x0000000500007c0c */ /* 0x000fe2000bf06070 */
[----:B--2---:R-:W-:-:S04]  /*0170*/  FADD R8, R8, R9 ;  /* 0x0000000908087221 */ /* 0x004fc80000000000 */
[----:B------:R-:W-:-:S08]  /*0180*/  FADD R7, R8, R7 ;  /* 0x0000000708077221 */ /* 0x000fd00000000000 */
[----:B------:R-:W-:Y:S05]  /*0190*/  @!P0 BRA `(.L_x_3) ;  /* 0xfffffffc00e08947 */ /* 0x000fea000383ffff */
[----:B------:R-:W-:Y:S05]  /*01a0*/  BSYNC.RECONVERGENT B1 ;  /* 0x0000000000017941 */ /* 0x000fea0003800200 */
.L_x_2:
[----:B------:R0:W-:Y:S02]  /*01b0*/  STS [R6], R7 ;  /* 0x0000000706007388 */ /* 0x0001e40000000800 */
.L_x_1:
[----:B------:R-:W-:Y:S05]  /*01c0*/  BSYNC.RECONVERGENT B0 ;  /* 0x0000000000007941 */ /* 0x000fea0003800200 */
.L_x_0:
[----:B------:R-:W-:Y:S01]  /*01d0*/  BAR.SYNC.DEFER_BLOCKING 0x0 ;  /* 0x0000000000007b1d */ /* 0x000fe20000010000 */
[----:B------:R-:W-:-:S13]  /*01e0*/  ISETP.NE.AND P0, PT, R10, RZ, PT ;  /* 0x000000ff0a00720c */ /* 0x000fda0003f05270 */
[----:B------:R-:W-:Y:S05]  /*01f0*/  @P0 EXIT ;  /* 0x000000000000094d */ /* 0x000fea0003800000 */
[----:B------:R-:W1:Y:S01]  /*0200*/  LDS R5, [UR4] ;  /* 0x00000004ff057984 */ /* 0x000e620008000800 */
[----:B------:R-:W2:Y:S02]  /*0210*/  LDC.64 R2, c[0x0][0x388] ;  /* 0x0000e200ff027b82 */ /* 0x000ea40000000a00 */
[----:B--2---:R-:W-:-:S05]  /*0220*/  IMAD.WIDE.U32 R2, R11, 0x4, R2 ;  /* 0x000000040b027825 */ /* 0x004fca00078e0002 */
[----:B-1----:R-:W-:Y:S01]  /*0230*/  STG.E desc[UR6][R2.64], R5 ;  /* 0x0000000502007986 */ /* 0x002fe2000c101906 */
[----:B------:R-:W-:Y:S05]  /*0240*/  EXIT ;  /* 0x000000000000794d */ /* 0x000fea0003800000 */
.L_x_4:
[----:B------:R-:W-:-:S00]  /*0250*/  BRA `(.L_x_4) ;  /* 0xfffffffc00fc7947 */ /* 0x000fc0000383ffff */
[----:B------:R-:W-:-:S00]  /*0260*/  NOP ;  /* 0x0000000000007918 */ /* 0x000fc00000000000 */
        /* <DEDUP_REMOVED lines=9> */
.L_x_93:


//--------------------- .text._Z7reduce6IfLj2EEvPT_S1_j --------------------------
	.section	.text._Z7reduce6IfLj2EEvPT_S1_j,"ax",@progbits
	.align	128
        .global         _Z7reduce6IfLj2EEvPT_S1_j
        .type           _Z7reduce6IfLj2EEvPT_S1_j,@function
        .size           _Z7reduce6IfLj2EEvPT_S1_j,(.L_x_94 - _Z7reduce6IfLj2EEvPT_S1_j)
        .other          _Z7reduce6IfLj2EEvPT_S1_j,@"STO_CUDA_ENTRY STV_DEFAULT"
_Z7reduce6IfLj2EEvPT_S1_j:
.text._Z7reduce6IfLj2EEvPT_S1_j:
        /* <DEDUP_REMOVED lines=18> */
.L_x_8:
[C---:B------:R-:W-:Y:S01]  /*0120*/  IADD3 R5, PT, PT, R0.reuse, 0x2, RZ ;  /* 0x0000000200057810 */ /* 0x040fe20007ffe0ff */
[----:B-1----:R-:W-:-:S04]  /*0130*/  IMAD.WIDE.U32 R2, R0, 0x4, R6 ;  /* 0x0000000400027825 */ /* 0x002fc800078e0006 */
[----:B------:R-:W-:Y:S02]  /*0140*/  IMAD.WIDE.U32 R4, R5, 0x4, R6 ;  /* 0x0000000405047825 */ /* 0x000fe400078e0006 */
        /* <DEDUP_REMOVED lines=8> */
.L_x_7:
[----:B------:R0:W-:Y:S02]  /*01d0*/  STS [R8], R9 ;  /* 0x0000000908007388 */ /* 0x0001e40000000800 */
.L_x_6:
[----:B------:R-:W-:Y:S05]  /*01e0*/  BSYNC.RECONVERGENT B0 ;  /* 0x0000000000007941 */ /* 0x000fea0003800200 */
.L_x_5:
[----:B------:R-:W-:Y:S01]  /*01f0*/  BAR.SYNC.DEFER_BLOCKING 0x0 ;  /* 0x0000000000007b1d */ /* 0x000fe20000010000 */
[----:B------:R-:W-:-:S13]  /*0200*/  ISETP.GT.U32.AND P0, PT, R11, 0x1f, PT ;  /* 0x0000001f0b00780c */ /* 0x000fda0003f04070 */
[----:B------:R-:W-:Y:S05]  /*0210*/  @P0 EXIT ;  /* 0x000000000000094d */ /* 0x000fea0003800000 */
[----:B------:R-:W-:Y:S01]  /*0220*/  LDS R0, [R8+0x4] ;  /* 0x0000040008007984 */ /* 0x000fe20000000800 */
[----:B------:R-:W-:-:S03]  /*0230*/  ISETP.NE.AND P0, PT, R11, RZ, PT ;  /* 0x000000ff0b00720c */ /* 0x000fc60003f05270 */
[----:B------:R-:W1:Y:S02]  /*0240*/  LDS R3, [R8] ;  /* 0x0000000008037984 */ /* 0x000e640000000800 */
[----:B-1----:R-:W-:-:S05]  /*0250*/  FADD R3, R0, R3 ;  /* 0x0000000300037221 */ /* 0x002fca0000000000 */
[----:B------:R1:W-:Y:S03]  /*0260*/  STS [R8], R3 ;  /* 0x0000000308007388 */ /* 0x0003e60000000800 */
[----:B------:R-:W-:Y:S05]  /*0270*/  @P0 EXIT ;  /* 0x000000000000094d */ /* 0x000fea0003800000 */
[----:B------:R-:W2:Y:S01]  /*0280*/  LDS R5, [UR4] ;  /* 0x00000004ff057984 */ /* 0x000ea20008000800 */
[----:B-1----:R-:W1:Y:S02]  /*0290*/  LDC.64 R2, c[0x0][0x388] ;  /* 0x0000e200ff027b82 */ /* 0x002e640000000a00 */
[----:B-1----:R-:W-:-:S05]  /*02a0*/  IMAD.WIDE.U32 R2, R12, 0x4, R2 ;  /* 0x000000040c027825 */ /* 0x002fca00078e0002 */
[----:B--2---:R-:W-:Y:S01]  /*02b0*/  STG.E desc[UR6][R2.64], R5 ;  /* 0x0000000502007986 */ /* 0x004fe2000c101906 */
[----:B------:R-:W-:Y:S05]  /*02c0*/  EXIT ;  /* 0x000000000000794d */ /* 0x000fea0003800000 */
.L_x_9:
        /* <DEDUP_REMOVED lines=11> */
.L_x_94:


//--------------------- .text._Z7reduce6IfLj4EEvPT_S1_j --------------------------
	.section	.text._Z7reduce6IfLj4EEvPT_S1_j,"ax",@progbits
	.align	128
        .global         _Z7reduce6IfLj4EEvPT_S1_j
        .type           _Z7reduce6IfLj4EEvPT_S1_j,@function
        .size           _Z7reduce6IfLj4EEvPT_S1_j,(.L_x_95 - _Z7reduce6IfLj4EEvPT_S1_j)
        .other          _Z7reduce6IfLj4EEvPT_S1_j,@"STO_CUDA_ENTRY STV_DEFAULT"
_Z7reduce6IfLj4EEvPT_S1_j:
.text._Z7reduce6IfLj4EEvPT_S1_j:
        /* <DEDUP_REMOVED lines=18> */
.L_x_13:
        /* <DEDUP_REMOVED lines=11> */
.L_x_12:
[----:B------:R0:W-:Y:S02]  /*01d0*/  STS [R8], R9 ;  /* 0x0000000908007388 */ /* 0x0001e40000000800 */
.L_x_11:
[----:B------:R-:W-:Y:S05]  /*01e0*/  BSYNC.RECONVERGENT B0 ;  /* 0x0000000000007941 */ /* 0x000fea0003800200 */
.L_x_10:
[----:B------:R-:W-:Y:S01]  /*01f0*/  BAR.SYNC.DEFER_BLOCKING 0x0 ;  /* 0x0000000000007b1d */ /* 0x000fe20000010000 */
[----:B------:R-:W-:-:S13]  /*0200*/  ISETP.GT.U32.AND P0, PT, R11, 0x1f, PT ;  /* 0x0000001f0b00780c */ /* 0x000fda0003f04070 */
[----:B------:R-:W-:Y:S05]  /*0210*/  @P0 EXIT ;  /* 0x000000000000094d */ /* 0x000fea0003800000 */
[----:B------:R-:W-:Y:S01]  /*0220*/  LDS R0, [R8+0x8] ;  /* 0x0000080008007984 */ /* 0x000fe20000000800 */
[----:B------:R-:W-:-:S03]  /*0230*/  ISETP.NE.AND P0, PT, R11, RZ, PT ;  /* 0x000000ff0b00720c */ /* 0x000fc60003f05270 */
[----:B------:R-:W1:Y:S02]  /*0240*/  LDS R3, [R8] ;  /* 0x0000000008037984 */ /* 0x000e640000000800 */
[----:B-1----:R-:W-:-:S05]  /*0250*/  FADD R3, R0, R3 ;  /* 0x0000000300037221 */ /* 0x002fca0000000000 */
[----:B------:R-:W-:Y:S04]  /*0260*/  STS [R8], R3 ;  /* 0x0000000308007388 */ /* 0x000fe80000000800 */
[----:B------:R-:W-:Y:S04]  /*0270*/  LDS R0, [R8+0x4] ;  /* 0x0000040008007984 */ /* 0x000fe80000000800 */
[----:B------:R-:W1:Y:S02]  /*0280*/  LDS R5, [R8] ;  /* 0x0000000008057984 */ /* 0x000e640000000800 */
[----:B-1----:R-:W-:-:S05]  /*0290*/  FADD R5, R0, R5 ;  /* 0x0000000500057221 */ /* 0x002fca0000000000 */
[----:B------:R1:W-:Y:S01]  /*02a0*/  STS [R8], R5 ;  /* 0x0000000508007388 */ /* 0x0003e20000000800 */
[----:B------:R-:W-:Y:S05]  /*02b0*/  @P0 EXIT ;  /* 0x000000000000094d */ /* 0x000fea0003800000 */
[----:B-1----:R-:W1:Y:S01]  /*02c0*/  LDS R5, [UR4] ;  /* 0x00000004ff057984 */ /* 0x002e620008000800 */
[----:B------:R-:W2:Y:S02]  /*02d0*/  LDC.64 R2, c[0x0][0x388] ;  /* 0x0000e200ff027b82 */ /* 0x000ea40000000a00 */
[----:B--2---:R-:W-:-:S05]  /*02e0*/  IMAD.WIDE.U32 R2, R12, 0x4, R2 ;  /* 0x000000040c027825 */ /* 0x004fca00078e0002 */
[----:B-1----:R-:W-:Y:S01]  /*02f0*/  STG.E desc[UR6][R2.64], R5 ;  /* 0x0000000502007986 */ /* 0x002fe2000c101906 */
[----:B------:R-:W-:Y:S05]  /*0300*/  EXIT ;  /* 0x000000000000794d */ /* 0x000fea0003800000 */
.L_x_14:
        /* <DEDUP_REMOVED lines=15> */
.L_x_95:


//--------------------- .text._Z7reduce6IfLj8EEvPT_S1_j --------------------------
	.section	.text._Z7reduce6IfLj8EEvPT_S1_j,"ax",@progbits
	.align	128
        .global         _Z7reduce6IfLj8EEvPT_S1_j
        .type           _Z7reduce6IfLj8EEvPT_S1_j,@function
        .size           _Z7reduce6IfLj8EEvPT_S1_j,(.L_x_96 - _Z7reduce6IfLj8EEvPT_S1_j)
        .other          _Z7reduce6IfLj8EEvPT_S1_j,@"STO_CUDA_ENTRY STV_DEFAULT"
_Z7reduce6IfLj8EEvPT_S1_j:
.text._Z7reduce6IfLj8EEvPT_S1_j:
        /* <DEDUP_REMOVED lines=18> */
.L_x_18:
        /* <DEDUP_REMOVED lines=11> */
.L_x_17:
[----:B------:R0:W-:Y:S02]  /*01d0*/  STS [R8], R9 ;  /* 0x0000000908007388 */ /* 0x0001e40000000800 */
.L_x_16:
[----:B------:R-:W-:Y:S05]  /*01e0*/  BSYNC.RECONVERGENT B0 ;  /* 0x0000000000007941 */ /* 0x000fea0003800200 */
.L_x_15:
        /* <DEDUP_REMOVED lines=17> */
[----:B------:R-:W2:Y:S01]  /*0300*/  LDS R5, [UR4] ;  /* 0x00000004ff057984 */ /* 0x000ea20008000800 */
[----:B------:R-:W3:Y:S02]  /*0310*/  LDC.64 R2, c[0x0][0x388] ;  /* 0x0000e200ff027b82 */ /* 0x000ee40000000a00 */
[----:B---3--:R-:W-:-:S05]  /*0320*/  IMAD.WIDE.U32 R2, R12, 0x4, R2 ;  /* 0x000000040c027825 */ /* 0x008fca00078e0002 */
[----:B--2---:R-:W-:Y:S01]  /*0330*/  STG.E desc[UR6][R2.64], R5 ;  /* 0x0000000502007986 */ /* 0x004fe2000c101906 */
[----:B------:R-:W-:Y:S05]  /*0340*/  EXIT ;  /* 0x000000000000794d */ /* 0x000fea0003800000 */
.L_x_19:
        /* <DEDUP_REMOVED lines=11> */
.L_x_96:


//--------------------- .text._Z7reduce6IfLj16EEvPT_S1_j --------------------------
	.section	.text._Z7reduce6IfLj16EEvPT_S1_j,"ax",@progbits
	.align	128
        .global         _Z7reduce6IfLj16EEvPT_S1_j
        .type           _Z7reduce6IfLj16EEvPT_S1_j,@function
        .size           _Z7reduce6IfLj16EEvPT_S1_j,(.L_x_97 - _Z7reduce6IfLj16EEvPT_S1_j)
        .other          _Z7reduce6IfLj16EEvPT_S1_j,@"STO_CUDA_ENTRY STV_DEFAULT"
_Z7reduce6IfLj16EEvPT_S1_j:
.text._Z7reduce6IfLj16EEvPT_S1_j:
        /* <DEDUP_REMOVED lines=16> */
[----:B------:R-:W-:Y:S01]  /*0100*/  BSSY.RECONVERGENT B1, `(.L_x_22) ;  /* 0x000000d000017945 */ /* 0x000fe20003800200 */
[----:B------:R-:W-:-:S05]  /*0110*/  MOV R9, R2 ;  /* 0x0000000200097202 */ /* 0x000fca0000000f00 */
[----:B------:R-:W1:Y:S02]  /*0120*/  LDC.64 R6, c[0x0][0x380] ;  /* 0x0000e000ff067b82 */ /* 0x000e640000000a00 */
.L_x_23:
        /* <DEDUP_REMOVED lines=11> */
.L_x_22:
[----:B------:R0:W-:Y:S02]  /*01e0*/  STS [R8], R11 ;  /* 0x0000000b08007388 */ /* 0x0001e40000000800 */
.L_x_21:
[----:B------:R-:W-:Y:S05]  /*01f0*/  BSYNC.RECONVERGENT B0 ;  /* 0x0000000000007941 */ /* 0x000fea0003800200 */
.L_x_20:
        /* <DEDUP_REMOVED lines=26> */
.L_x_24:
        /* <DEDUP_REMOVED lines=14> */
.L_x_97:


//--------------------- .text._Z7reduce6IfLj32EEvPT_S1_j --------------------------
	.section	.text._Z7reduce6IfLj32EEvPT_S1_j,"ax",@progbits
	.align	128
        .global         _Z7reduce6IfLj32EEvPT_S1_j
        .type           _Z7reduce6IfLj32EEvPT_S1_j,@function
        .size           _Z7reduce6IfLj32EEvPT_S1_j,(.L_x_98 - _Z7reduce6IfLj32EEvPT_S1_j)
        .other          _Z7reduce6IfLj32EEvPT_S1_j,@"STO_CUDA_ENTRY STV_DEFAULT"
_Z7reduce6IfLj32EEvPT_S1_j:
.text._Z7reduce6IfLj32EEvPT_S1_j:
        /* <DEDUP_REMOVED lines=19> */
.L_x_28:
        /* <DEDUP_REMOVED lines=11> */
.L_x_27:
[----:B------:R0:W-:Y:S02]  /*01e0*/  STS [R2], R13 ;  /* 0x0000000d02007388 */ /* 0x0001e40000000800 */
.L_x_26:
[----:B------:R-:W-:Y:S05]  /*01f0*/  BSYNC.RECONVERGENT B0 ;  /* 0x0000000000007941 */ /* 0x000fea0003800200 */
.L_x_25:
        /* <DEDUP_REMOVED lines=26> */
[----:B0-----:R-:W0:Y:S02]  /*03a0*/  LDC.64 R2, c[0x0][0x388] ;  /* 0x0000e200ff027b82 */ /* 0x001e240000000a00 */
[----:B0-----:R-:W-:-:S05]  /*03b0*/  IMAD.WIDE.U32 R2, R0, 0x4, R2 ;  /* 0x0000000400027825 */ /* 0x001fca00078e0002 */
[----:B-1----:R-:W-:Y:S01]  /*03c0*/  STG.E desc[UR6][R2.64], R5 ;  /* 0x0000000502007986 */ /* 0x002fe2000c101906 */
[----:B------:R-:W-:Y:S05]  /*03d0*/  EXIT ;  /* 0x000000000000794d */ /* 0x000fea0003800000 */
.L_x_29:
        /* <DEDUP_REMOVED lines=10> */
.L_x_98:


//--------------------- .text._Z7reduce6IfLj64EEvPT_S1_j --------------------------
	.section	.text._Z7reduce6IfLj64EEvPT_S1_j,"ax",@progbits
	.align	128
        .global         _Z7reduce6IfLj64EEvPT_S1_j
        .type           _Z7reduce6IfLj64EEvPT_S1_j,@function
        .size           _Z7reduce6IfLj64EEvPT_S1_j,(.L_x_99 - _Z7reduce6IfLj64EEvPT_S1_j)
        .other          _Z7reduce6IfLj64EEvPT_S1_j,@"STO_CUDA_ENTRY STV_DEFAULT"
_Z7reduce6IfLj64EEvPT_S1_j:
.text._Z7reduce6IfLj64EEvPT_S1_j:
        /* <DEDUP_REMOVED lines=19> */
.L_x_33:
        /* <DEDUP_REMOVED lines=11> */
.L_x_32:
[----:B------:R0:W-:Y:S02]  /*01e0*/  STS [R2], R13 ;  /* 0x0000000d02007388 */ /* 0x0001e40000000800 */
.L_x_31:
[----:B------:R-:W-:Y:S05]  /*01f0*/  BSYNC.RECONVERGENT B0 ;  /* 0x0000000000007941 */ /* 0x000fea0003800200 */
.L_x_30:
        /* <DEDUP_REMOVED lines=30> */
[----:B01----:R-:W0:Y:S02]  /*03e0*/  LDC.64 R2, c[0x0][0x388] ;  /* 0x0000e200ff027b82 */ /* 0x003e240000000a00 */
[----:B0-----:R-:W-:-:S05]  /*03f0*/  IMAD.WIDE.U32 R2, R0, 0x4, R2 ;  /* 0x0000000400027825 */ /* 0x001fca00078e0002 */
[----:B--2---:R-:W-:Y:S01]  /*0400*/  STG.E desc[UR6][R2.64], R5 ;  /* 0x0000000502007986 */ /* 0x004fe2000c101906 */
[----:B------:R-:W-:Y:S05]  /*0410*/  EXIT ;  /* 0x000000000000794d */ /* 0x000fea0003800000 */
.L_x_34:
        /* <DEDUP_REMOVED lines=14> */
.L_x_99:


//--------------------- .text._Z7reduce6IfLj128EEvPT_S1_j --------------------------
	.section	.text._Z7reduce6IfLj128EEvPT_S1_j,"ax",@progbits
	.align	128
        .global         _Z7reduce6IfLj128EEvPT_S1_j
        .type           _Z7reduce6IfLj128EEvPT_S1_j,@function
        .size           _Z7reduce6IfLj128EEvPT_S1_j,(.L_x_100 - _Z7reduce6IfLj128EEvPT_S1_j)
        .other          _Z7reduce6IfLj128EEvPT_S1_j,@"STO_CUDA_ENTRY STV_DEFAULT"
_Z7reduce6IfLj128EEvPT_S1_j:
.text._Z7reduce6IfLj128EEvPT_S1_j:
        /* <DEDUP_REMOVED lines=19> */
.L_x_38:
        /* <DEDUP_REMOVED lines=11> */
.L_x_37:
[----:B------:R0:W-:Y:S02]  /*01e0*/  STS [R2], R13 ;  /* 0x0000000d02007388 */ /* 0x0001e40000000800 */
.L_x_36:
[----:B------:R-:W-:Y:S05]  /*01f0*/  BSYNC.RECONVERGENT B0 ;  /* 0x0000000000007941 */ /* 0x000fea0003800200 */
.L_x_35:
[----:B------:R-:W-:Y:S01]  /*0200*/  BAR.SYNC.DEFER_BLOCKING 0x0 ;  /* 0x0000000000007b1d */ /* 0x000fe20000010000 */
[C---:B------:R-:W-:Y:S02]  /*0210*/  ISETP.GT.U32.AND P0, PT, R3.reuse, 0x3f, PT ;  /* 0x0000003f0300780c */ /* 0x040fe40003f04070 */
[----:B------:R-:W-:-:S11]  /*0220*/  ISETP.GT.U32.AND P1, PT, R3, 0x1f, PT ;  /* 0x0000001f0300780c */ /* 0x000fd60003f24070 */
[----:B------:R-:W-:Y:S04]  /*0230*/  @!P0 LDS R4, [R2+0x100] ;  /* 0x0001000002048984 */ /* 0x000fe80000000800 */
[----:B------:R-:W1:Y:S02]  /*0240*/  @!P0 LDS R5, [R2] ;  /* 0x0000000002058984 */ /* 0x000e640000000800 */
[----:B-1----:R-:W-:-:S05]  /*0250*/  @!P0 FADD R5, R4, R5 ;  /* 0x0000000504058221 */ /* 0x002fca0000000000 */
[----:B------:R1:W-:Y:S01]  /*0260*/  @!P0 STS [R2], R5 ;  /* 0x0000000502008388 */ /* 0x0003e20000000800 */
[----:B------:R-:W-:Y:S06]  /*0270*/  BAR.SYNC.DEFER_BLOCKING 0x0 ;  /* 0x0000000000007b1d */ /* 0x000fec0000010000 */
[----:B------:R-:W-:Y:S05]  /*0280*/  @P1 EXIT ;  /* 0x000000000000194d */ /* 0x000fea0003800000 */
[----:B------:R-:W-:Y:S01]  /*0290*/  LDS R4, [R2+0x80] ;  /* 0x0000800002047984 */ /* 0x000fe20000000800 */
[----:B------:R-:W-:-:S03]  /*02a0*/  ISETP.NE.AND P0, PT, R3, RZ, PT ;  /* 0x000000ff0300720c */ /* 0x000fc60003f05270 */
[----:B-1----:R-:W1:Y:S02]  /*02b0*/  LDS R5, [R2] ;  /* 0x0000000002057984 */ /* 0x002e640000000800 */
        /* <DEDUP_REMOVED lines=28> */
.L_x_39:
        /* <DEDUP_REMOVED lines=16> */
.L_x_100:


//--------------------- .text._Z7reduce6IfLj256EEvPT_S1_j --------------------------
	.section	.text._Z7reduce6IfLj256EEvPT_S1_j,"ax",@progbits
	.align	128
        .global         _Z7reduce6IfLj256EEvPT_S1_j
        .type           _Z7reduce6IfLj256EEvPT_S1_j,@function
        .size           _Z7reduce6IfLj256EEvPT_S1_j,(.L_x_101 - _Z7reduce6IfLj256EEvPT_S1_j)
        .other          _Z7reduce6IfLj256EEvPT_S1_j,@"STO_CUDA_ENTRY STV_DEFAULT"
_Z7reduce6IfLj256EEvPT_S1_j:
.text._Z7reduce6IfLj256EEvPT_S1_j:
        /* <DEDUP_REMOVED lines=19> */
.L_x_43:
        /* <DEDUP_REMOVED lines=11> */
.L_x_42:
[----:B------:R0:W-:Y:S02]  /*01e0*/  STS [R2], R13 ;  /* 0x0000000d02007388 */ /* 0x0001e40000000800 */
.L_x_41:
[----:B------:R-:W-:Y:S05]  /*01f0*/  BSYNC.RECONVERGENT B0 ;  /* 0x0000000000007941 */ /* 0x000fea0003800200 */
.L_x_40:
[----:B------:R-:W-:Y:S01]  /*0200*/  BAR.SYNC.DEFER_BLOCKING 0x0 ;  /* 0x0000000000007b1d */ /* 0x000fe20000010000 */
[C---:B------:R-:W-:Y:S02]  /*0210*/  ISETP.GT.U32.AND P1, PT, R3.reuse, 0x7f, PT ;  /* 0x0000007f0300780c */ /* 0x040fe40003f24070 */
[----:B------:R-:W-:-:S11]  /*0220*/  ISETP.GT.U32.AND P0, PT, R3, 0x3f, PT ;  /* 0x0000003f0300780c */ /* 0x000fd60003f04070 */
[----:B------:R-:W-:Y:S04]  /*0230*/  @!P1 LDS R4, [R2+0x200] ;  /* 0x0002000002049984 */ /* 0x000fe80000000800 */
[----:B------:R-:W1:Y:S02]  /*0240*/  @!P1 LDS R5, [R2] ;  /* 0x0000000002059984 */ /* 0x000e640000000800 */
[----:B-1----:R-:W-:-:S05]  /*0250*/  @!P1 FADD R5, R4, R5 ;  /* 0x0000000504059221 */ /* 0x002fca0000000000 */
[----:B------:R-:W-:Y:S01]  /*0260*/  @!P1 STS [R2], R5 ;  /* 0x0000000502009388 */ /* 0x000fe20000000800 */
[----:B------:R-:W-:Y:S01]  /*0270*/  BAR.SYNC.DEFER_BLOCKING 0x0 ;  /* 0x0000000000007b1d */ /* 0x000fe20000010000 */
[----:B------:R-:W-:-:S05]  /*0280*/  ISETP.GT.U32.AND P1, PT, R3, 0x1f, PT ;  /* 0x0000001f0300780c */ /* 0x000fca0003f24070 */
        /* <DEDUP_REMOVED lines=8> */
[----:B------:R-:W2:Y:S02]  /*0310*/  LDS R5, [R2] ;  /* 0x0000000002057984 */ /* 0x000ea40000000800 */
[----:B--2---:R-:W-:-:S05]  /*0320*/  FADD R5, R4, R5 ;  /* 0x0000000504057221 */ /* 0x004fca0000000000 */
[----:B------:R-:W-:Y:S04]  /*0330*/  STS [R2], R5 ;  /* 0x0000000502007388 */ /* 0x000fe80000000800 */
[----:B------:R-:W-:Y:S04]  /*0340*/  LDS R4, [R2+0x40] ;  /* 0x0000400002047984 */ /* 0x000fe80000000800 */
        /* <DEDUP_REMOVED lines=25> */
.L_x_44:
        /* <DEDUP_REMOVED lines=10> */
.L_x_101:


//--------------------- .text._Z7reduce6IfLj512EEvPT_S1_j --------------------------
	.section	.text._Z7reduce6IfLj512EEvPT_S1_j,"ax",@progbits
	.align	128
        .global         _Z7reduce6IfLj512EEvPT_S1_j
        .type           _Z7reduce6IfLj512EEvPT_S1_j,@function
        .size           _Z7reduce6IfLj512EEvPT_S1_j,(.L_x_102 - _Z7reduce6IfLj512EEvPT_S1_j)
        .other          _Z7reduce6IfLj512EEvPT_S1_j,@"STO_CUDA_ENTRY STV_DEFAULT"
_Z7reduce6IfLj512EEvPT_S1_j:
.text._Z7reduce6IfLj512EEvPT_S1_j:
        /* <DEDUP_REMOVED lines=10> */
[----:B---3--:R-:W-:-:S03]  /*00a0*/  SHF.L.U32 R4, R0, 0xa, RZ ;  /* 0x0000000a00047819 */ /* 0x008fc600000006ff */
[----:B------:R1:W-:Y:S01]  /*00b0*/  STS [R2], RZ ;  /* 0x000000ff02007388 */ /* 0x0003e20000000800 */
[----:B------:R-:W-:-:S04]  /*00c0*/  LOP3.LUT R4, R4, R3, RZ, 0xfc, !PT ;  /* 0x0000000304047212 */ /* 0x000fc800078efcff */
[----:B0-----:R-:W-:-:S13]  /*00d0*/  ISETP.GE.U32.AND P0, PT, R4, UR5, PT ;  /* 0x0000000504007c0c */ /* 0x001fda000bf06070 */
[----:B-12---:R-:W-:Y:S05]  /*00e0*/  @P0 BRA `(.L_x_46) ;  /* 0x0000000000440947 */ /* 0x006fea0003800000 */
[----:B------:R-:W0:Y:S01]  /*00f0*/  LDC R12, c[0x0][0x370] ;  /* 0x0000dc00ff0c7b82 */ /* 0x000e220000000800 */
[----:B------:R-:W-:Y:S01]  /*0100*/  HFMA2 R13, -RZ, RZ, 0, 0 ;  /* 0x00000000ff0d7431 */ /* 0x000fe200000001ff */
[----:B------:R-:W-:Y:S01]  /*0110*/  BSSY.RECONVERGENT B1, `(.L_x_47) ;  /* 0x000000d000017945 */ /* 0x000fe20003800200 */
[----:B------:R-:W-:-:S05]  /*0120*/  MOV R11, R4 ;  /* 0x00000004000b7202 */ /* 0x000fca0000000f00 */
[----:B------:R-:W1:Y:S02]  /*0130*/  LDC.64 R8, c[0x0][0x380] ;  /* 0x0000e000ff087b82 */ /* 0x000e640000000a00 */
.L_x_48:
        /* <DEDUP_REMOVED lines=11> */
.L_x_47:
[----:B------:R0:W-:Y:S02]  /*01f0*/  STS [R2], R13 ;  /* 0x0000000d02007388 */ /* 0x0001e40000000800 */
.L_x_46:
[----:B------:R-:W-:Y:S05]  /*0200*/  BSYNC.RECONVERGENT B0 ;  /* 0x0000000000007941 */ /* 0x000fea0003800200 */
.L_x_45:
        /* <DEDUP_REMOVED lines=52> */
.L_x_49:
        /* <DEDUP_REMOVED lines=11> */
.L_x_102:


//--------------------- .text._Z7reduce6IfLj1024EEvPT_S1_j --------------------------
	.section	.text._Z7reduce6IfLj1024EEvPT_S1_j,"ax",@progbits
	.align	128
        .global         _Z7reduce6IfLj1024EEvPT_S1_j
        .type           _Z7reduce6IfLj1024EEvPT_S1_j,@function
        .size           _Z7reduce6IfLj1024EEvPT_S1_j,(.L_x_103 - _Z7reduce6IfLj1024EEvPT_S1_j)
        .other          _Z7reduce6IfLj1024EEvPT_S1_j,@"STO_CUDA_ENTRY STV_DEFAULT"
_Z7reduce6IfLj1024EEvPT_S1_j:
.text._Z7reduce6IfLj1024EEvPT_S1_j:
        /* <DEDUP_REMOVED lines=20> */
.L_x_53:
        /* <DEDUP_REMOVED lines=11> */
.L_x_52:
[----:B------:R0:W-:Y:S02]  /*01f0*/  STS [R2], R13 ;  /* 0x0000000d02007388 */ /* 0x0001e40000000800 */
.L_x_51:
[----:B------:R-:W-:Y:S05]  /*0200*/  BSYNC.RECONVERGENT B0 ;  /* 0x0000000000007941 */ /* 0x000fea0003800200 */
.L_x_50:
        /* <DEDUP_REMOVED lines=58> */
.L_x_54:
        /* <DEDUP_REMOVED lines=13> */
.L_x_103:


//--------------------- .text._Z7reduce5IfLj1EEvPT_S1_j --------------------------
	.section	.text._Z7reduce5IfLj1EEvPT_S1_j,"ax",@progbits
	.align	128
        .global         _Z7reduce5IfLj1EEvPT_S1_j
        .type           _Z7reduce5IfLj1EEvPT_S1_j,@function
        .size           _Z7reduce5IfLj1EEvPT_S1_j,(.L_x_104 - _Z7reduce5IfLj1EEvPT_S1_j)
        .other          _Z7reduce5IfLj1EEvPT_S1_j,@"STO_CUDA_ENTRY STV_DEFAULT"
_Z7reduce5IfLj1EEvPT_S1_j:
.text._Z7reduce5IfLj1EEvPT_S1_j:
[----:B------:R-:W-:Y:S01]  /*0000*/  LDC R1, c[0x0][0x37c] ;  /* 0x0000df00ff017b82 */ /* 0x000fe20000000800 */
[----:B------:R-:W0:Y:S01]  /*0010*/  S2R R13, SR_CTAID.X ;  /* 0x00000000000d7919 */ /* 0x000e220000002500 */
[----:B------:R-:W0:Y:S01]  /*0020*/  LDCU UR4, c[0x0][0x360] ;  /* 0x00006c00ff0477ac */ /* 0x000e220008000800 */
[----:B------:R-:W1:Y:S01]  /*0030*/  S2R R11, SR_TID.X ;  /* 0x00000000000b7919 */ /* 0x000e620000002100 */
[----:B------:R-:W2:Y:S01]  /*0040*/  LDCU UR5, c[0x0][0x390] ;  /* 0x00007200ff0577ac */ /* 0x000ea20008000800 */
[----:B------:R-:W3:Y:S01]  /*0050*/  LDCU.64 UR6, c[0x0][0x358] ;  /* 0x00006b00ff0677ac */ /* 0x000ee20008000a00 */
[----:B0-----:R-:W-:-:S05]  /*0060*/  IMAD R0, R13, UR4, RZ ;  /* 0x000000040d007c24 */ /* 0x001fca000f8e02ff */
[----:B-1----:R-:W-:Y:S01]  /*0070*/  LEA R7, R0, R11, 0x1 ;  /* 0x0000000b00077211 */ /* 0x002fe200078e08ff */
[----:B------:R-:W-:-:S03]  /*0080*/  HFMA2 R0, -RZ, RZ, 0, 0 ;  /* 0x00000000ff007431 */ /* 0x000fc600000001ff */
[C---:B------:R-:W-:Y:S02]  /*0090*/  IADD3 R9, PT, PT, R7.reuse, UR4, RZ ;  /* 0x0000000407097c10 */ /* 0x040fe4000fffe0ff */
[----:B--2---:R-:W-:Y:S02]  /*00a0*/  ISETP.GE.U32.AND P0, PT, R7, UR5, PT ;  /* 0x0000000507007c0c */ /* 0x004fe4000bf06070 */
[----:B------:R-:W-:-:S11]  /*00b0*/  ISETP.GE.U32.AND P1, PT, R9, UR5, PT ;  /* 0x0000000509007c0c */ /* 0x000fd6000bf26070 */
[----:B------:R-:W0:Y:S08]  /*00c0*/  @!P0 LDC.64 R2, c[0x0][0x380] ;  /* 0x0000e000ff028b82 */ /* 0x000e300000000a00 */
[----:B------:R-:W1:Y:S01]  /*00d0*/  @!P1 LDC.64 R4, c[0x0][0x380] ;  /* 0x0000e000ff049b82 */ /* 0x000e620000000a00 */
[----:B0-----:R-:W-:Y:S01]  /*00e0*/  @!P0 IMAD.WIDE.U32 R2, R7, 0x4, R2 ;  /* 0x0000000407028825 */ /* 0x001fe200078e0002 */
[----:B------:R-:W-:-:S04]  /*00f0*/  MOV R7, RZ ;  /* 0x000000ff00077202 */ /* 0x000fc80000000f00 */
[----:B---3--:R-:W2:Y:S01]  /*0100*/  @!P0 LDG.E R0, desc[UR6][R2.64] ;  /* 0x0000000602008981 */ /* 0x008ea2000c1e1900 */
[----:B-1----:R-:W-:-:S05]  /*0110*/  @!P1 IMAD.WIDE.U32 R4, R9, 0x4, R4 ;  /* 0x0000000409049825 */ /* 0x002fca00078e0004 */
[----:B------:R-:W2:Y:S01]  /*0120*/  @!P1 LDG.E R7, desc[UR6][R4.64] ;  /* 0x0000000604079981 */ /* 0x000ea2000c1e1900 */
[----:B------:R-:W0:Y:S01]  /*0130*/  S2UR UR5, SR_CgaCtaId ;  /* 0x00000000000579c3 */ /* 0x000e220000008800 */
[----:B------:R-:W-:Y:S01]  /*0140*/  UMOV UR4, 0x400 ;  /* 0x0000040000047882 */ /* 0x000fe20000000000 */
[----:B------:R-:W-:Y:S01]  /*0150*/  ISETP.NE.AND P0, PT, R11, RZ, PT ;  /* 0x000000ff0b00720c */ /* 0x000fe20003f05270 */
[----:B0-----:R-:W-:-:S06]  /*0160*/  ULEA UR4, UR5, UR4, 0x18 ;  /* 0x0000000405047291 */ /* 0x001fcc000f8ec0ff */
[----:B------:R-:W-:Y:S01]  /*0170*/  LEA R9, R11, UR4, 0x2 ;  /* 0x000000040b097c11 */ /* 0x000fe2000f8e10ff */
[----:B--2---:R-:W-:-:S05]  /*0180*/  FADD R0, R7, R0 ;  /* 0x0000000007007221 */ /* 0x004fca0000000000 */
[----:B------:R0:W-:Y:S01]  /*0190*/  STS [R9], R0 ;  /* 0x0000000009007388 */ /* 0x0001e20000000800 */
[----:B------:R-:W-:Y:S06]  /*01a0*/  BAR.SYNC.DEFER_BLOCKING 0x0 ;  /* 0x0000000000007b1d */ /* 0x000fec0000010000 */
[----:B------:R-:W-:Y:S05]  /*01b0*/  @P0 EXIT ;  /* 0x000000000000094d */ /* 0x000fea0003800000 */
[----:B------:R-:W1:Y:S01]  /*01c0*/  LDS R5, [UR4] ;  /* 0x00000004ff057984 */ /* 0x000e620008000800 */
[----:B------:R-:W2:Y:S02]  /*01d0*/  LDC.64 R2, c[0x0][0x388] ;  /* 0x0000e200ff027b82 */ /* 0x000ea40000000a00 */
[----:B--2---:R-:W-:-:S05]  /*01e0*/  IMAD.WIDE.U32 R2, R13, 0x4, R2 ;  /* 0x000000040d027825 */ /* 0x004fca00078e0002 */
[----:B-1----:R-:W-:Y:S01]  /*01f0*/  STG.E desc[UR6][R2.64], R5 ;  /* 0x0000000502007986 */ /* 0x002fe2000c101906 */
[----:B------:R-:W-:Y:S05]  /*0200*/  EXIT ;  /* 0x000000000000794d */ /* 0x000fea0003800000 */
.L_x_55:
        /* <DEDUP_REMOVED lines=15> */
.L_x_104:


//--------------------- .text._Z7reduce5IfLj2EEvPT_S1_j --------------------------
	.section	.text._Z7reduce5IfLj2EEvPT_S1_j,"ax",@progbits
	.align	128
        .global         _Z7reduce5IfLj2EEvPT_S1_j
        .type           _Z7reduce5IfLj2EEvPT_S1_j,@function
        .size           _Z7reduce5IfLj2EEvPT_S1_j,(.L_x_105 - _Z7reduce5IfLj2EEvPT_S1_j)
        .other          _Z7reduce5IfLj2EEvPT_S1_j,@"STO_CUDA_ENTRY STV_DEFAULT"
_Z7reduce5IfLj2EEvPT_S1_j:
.text._Z7reduce5IfLj2EEvPT_S1_j:
        /* <DEDUP_REMOVED lines=21> */
[----:B------:R-:W-:Y:S01]  /*0150*/  ISETP.GT.U32.AND P0, PT, R11, 0x1f, PT ;  /* 0x0000001f0b00780c */ /* 0x000fe20003f04070 */
[----:B0-----:R-:W-:-:S06]  /*0160*/  ULEA UR4, UR5, UR4, 0x18 ;  /* 0x0000000405047291 */ /* 0x001fcc000f8ec0ff */
[----:B------:R-:W-:Y:S01]  /*0170*/  LEA R6, R11, UR4, 0x2 ;  /* 0x000000040b067c11 */ /* 0x000fe2000f8e10ff */
[----:B--2---:R-:W-:-:S05]  /*0180*/  FADD R7, R7, R0 ;  /* 0x0000000007077221 */ /* 0x004fca0000000000 */
[----:B------:R0:W-:Y:S01]  /*0190*/  STS [R6], R7 ;  /* 0x0000000706007388 */ /* 0x0001e20000000800 */
[----:B------:R-:W-:Y:S06]  /*01a0*/  BAR.SYNC.DEFER_BLOCKING 0x0 ;  /* 0x0000000000007b1d */ /* 0x000fec0000010000 */
        /* <DEDUP_REMOVED lines=12> */
.L_x_56:
        /* <DEDUP_REMOVED lines=9> */
.L_x_105:


//--------------------- .text._Z7reduce5IfLj4EEvPT_S1_j --------------------------
	.section	.text._Z7reduce5IfLj4EEvPT_S1_j,"ax",@progbits
	.align	128
        .global         _Z7reduce5IfLj4EEvPT_S1_j
        .type           _Z7reduce5IfLj4EEvPT_S1_j,@function
        .size           _Z7reduce5IfLj4EEvPT_S1_j,(.L_x_106 - _Z7reduce5IfLj4EEvPT_S1_j)
        .other          _Z7reduce5IfLj4EEvPT_S1_j,@"STO_CUDA_ENTRY STV_DEFAULT"
_Z7reduce5IfLj4EEvPT_S1_j:
.text._Z7reduce5IfLj4EEvPT_S1_j:
        /* <DEDUP_REMOVED lines=43> */
.L_x_57:
        /* <DEDUP_REMOVED lines=13> */
.L_x_106:


//--------------------- .text._Z7reduce5IfLj8EEvPT_S1_j --------------------------
	.section	.text._Z7reduce5IfLj8EEvPT_S1_j,"ax",@progbits
	.align	128
        .global         _Z7reduce5IfLj8EEvPT_S1_j
        .type           _Z7reduce5IfLj8EEvPT_S1_j,@function
        .size           _Z7reduce5IfLj8EEvPT_S1_j,(.L_x_107 - _Z7reduce5IfLj8EEvPT_S1_j)
        .other          _Z7reduce5IfLj8EEvPT_S1_j,@"STO_CUDA_ENTRY STV_DEFAULT"
_Z7reduce5IfLj8EEvPT_S1_j:
.text._Z7reduce5IfLj8EEvPT_S1_j:
        /* <DEDUP_REMOVED lines=38> */
[----:B0-----:R-:W0:Y:S02]  /*0260*/  LDS R7, [R6] ;  /* 0x0000000006077984 */ /* 0x001e240000000800 */
[----:B0-----:R-:W-:-:S05]  /*0270*/  FADD R7, R0, R7 ;  /* 0x0000000700077221 */ /* 0x001fca0000000000 */
[----:B------:R0:W-:Y:S01]  /*0280*/  STS [R6], R7 ;  /* 0x0000000706007388 */ /* 0x0001e20000000800 */
[----:B------:R-:W-:Y:S05]  /*0290*/  @P0 EXIT ;  /* 0x000000000000094d */ /* 0x000fea0003800000 */
[----:B------:R-:W1:Y:S01]  /*02a0*/  LDS R5, [UR4] ;  /* 0x00000004ff057984 */ /* 0x000e620008000800 */
[----:B------:R-:W2:Y:S02]  /*02b0*/  LDC.64 R2, c[0x0][0x388] ;  /* 0x0000e200ff027b82 */ /* 0x000ea40000000a00 */
[----:B--2---:R-:W-:-:S05]  /*02c0*/  IMAD.WIDE.U32 R2, R13, 0x4, R2 ;  /* 0x000000040d027825 */ /* 0x004fca00078e0002 */
[----:B-1----:R-:W-:Y:S01]  /*02d0*/  STG.E desc[UR6][R2.64], R5 ;  /* 0x0000000502007986 */ /* 0x002fe2000c101906 */
[----:B------:R-:W-:Y:S05]  /*02e0*/  EXIT ;  /* 0x000000000000794d */ /* 0x000fea0003800000 */
.L_x_58:
        /* <DEDUP_REMOVED lines=9> */
.L_x_107:


//--------------------- .text._Z7reduce5IfLj16EEvPT_S1_j --------------------------
	.section	.text._Z7reduce5IfLj16EEvPT_S1_j,"ax",@progbits
	.align	128
        .global         _Z7reduce5IfLj16EEvPT_S1_j
        .type           _Z7reduce5IfLj16EEvPT_S1_j,@function
        .size           _Z7reduce5IfLj16EEvPT_S1_j,(.L_x_108 - _Z7reduce5IfLj16EEvPT_S1_j)
        .other          _Z7reduce5IfLj16EEvPT_S1_j,@"STO_CUDA_ENTRY STV_DEFAULT"
_Z7reduce5IfLj16EEvPT_S1_j:
.text._Z7reduce5IfLj16EEvPT_S1_j:
[----:B------:R-:W-:Y:S01]  /*0000*/  LDC R1, c[0x0][0x37c] ;  /* 0x0000df00ff017b82 */ /* 0x000fe20000000800 */
[----:B------:R-:W0:Y:S01]  /*0010*/  S2R R0, SR_CTAID.X ;  /* 0x0000000000007919 */ /* 0x000e220000002500 */
[----:B------:R-:W0:Y:S01]  /*0020*/  LDCU UR4, c[0x0][0x360] ;  /* 0x00006c00ff0477ac */ /* 0x000e220008000800 */
[----:B------:R-:W1:Y:S01]  /*0030*/  S2R R11, SR_TID.X ;  /* 0x00000000000b7919 */ /* 0x000e620000002100 */
[----:B------:R-:W2:Y:S01]  /*0040*/  LDCU UR5, c[0x0][0x390] ;  /* 0x00007200ff0577ac */ /* 0x000ea20008000800 */
[----:B------:R-:W3:Y:S01]  /*0050*/  LDCU.64 UR6, c[0x0][0x358] ;  /* 0x00006b00ff0677ac */ /* 0x000ee20008000a00 */
[----:B0-----:R-:W-:-:S05]  /*0060*/  IMAD R2, R0, UR4, RZ ;  /* 0x0000000400027c24 */ /* 0x001fca000f8e02ff */
[----:B-1----:R-:W-:-:S04]  /*0070*/  LEA R7, R2, R11, 0x1 ;  /* 0x0000000b02077211 */ /* 0x002fc800078e08ff */
[C---:B------:R-:W-:Y:S02]  /*0080*/  IADD3 R9, PT, PT, R7.reuse, UR4, RZ ;  /* 0x0000000407097c10 */ /* 0x040fe4000fffe0ff */
[----:B--2---:R-:W-:Y:S02]  /*0090*/  ISETP.GE.U32.AND P0, PT, R7, UR5, PT ;  /* 0x0000000507007c0c */ /* 0x004fe4000bf06070 */
[----:B------:R-:W-:-:S11]  /*00a0*/  ISETP.GE.U32.AND P1, PT, R9, UR5, PT ;  /* 0x0000000509007c0c */ /* 0x000fd6000bf26070 */
[----:B------:R-:W0:Y:S08]  /*00b0*/  @!P0 LDC.64 R2, c[0x0][0x380] ;  /* 0x0000e000ff028b82 */ /* 0x000e300000000a00 */
[----:B------:R-:W1:Y:S01]  /*00c0*/  @!P1 LDC.64 R4, c[0x0][0x380] ;  /* 0x0000e000ff049b82 */ /* 0x000e620000000a00 */
[----:B0-----:R-:W-:Y:S01]  /*00d0*/  @!P0 IMAD.WIDE.U32 R2, R7, 0x4, R2 ;  /* 0x0000000407028825 */ /* 0x001fe200078e0002 */
[----:B------:R-:W-:-:S06]  /*00e0*/  CS2R R6, SRZ ;  /* 0x0000000000067805 */ /* 0x000fcc000001ff00 */
        /* <DEDUP_REMOVED lines=24> */
[----:B------:R-:W-:Y:S04]  /*0270*/  STS [R8], R7 ;  /* 0x0000000708007388 */ /* 0x000fe80000000800 */
[----:B------:R-:W-:Y:S04]  /*0280*/  LDS R2, [R8+0x4] ;  /* 0x0000040008027984 */ /* 0x000fe80000000800 */
[----:B------:R-:W0:Y:S02]  /*0290*/  LDS R9, [R8] ;  /* 0x0000000008097984 */ /* 0x000e240000000800 */
        /* <DEDUP_REMOVED lines=8> */
.L_x_59:
        /* <DEDUP_REMOVED lines=14> */
.L_x_108:


//--------------------- .text._Z7reduce5IfLj32EEvPT_S1_j --------------------------
	.section	.text._Z7reduce5IfLj32EEvPT_S1_j,"ax",@progbits
	.align	128
        .global         _Z7reduce5IfLj32EEvPT_S1_j
        .type           _Z7reduce5IfLj32EEvPT_S1_j,@function
        .size           _Z7reduce5IfLj32EEvPT_S1_j,(.L_x_109 - _Z7reduce5IfLj32EEvPT_S1_j)
        .other          _Z7reduce5IfLj32EEvPT_S1_j,@"STO_CUDA_ENTRY STV_DEFAULT"
_Z7reduce5IfLj32EEvPT_S1_j:
.text._Z7reduce5IfLj32EEvPT_S1_j:
[----:B------:R-:W-:Y:S01]  /*0000*/  LDC R1, c[0x0][0x37c] ;  /* 0x0000df00ff017b82 */ /* 0x000fe20000000800 */
[----:B------:R-:W0:Y:S01]  /*0010*/  S2R R0, SR_CTAID.X ;  /* 0x0000000000007919 */ /* 0x000e220000002500 */
[----:B------:R-:W0:Y:S01]  /*0020*/  LDCU UR4, c[0x0][0x360] ;  /* 0x00006c00ff0477ac */ /* 0x000e220008000800 */
[----:B------:R-:W-:Y:S01]  /*0030*/  MOV R8, RZ ;  /* 0x000000ff00087202 */ /* 0x000fe20000000f00 */
[----:B------:R-:W1:Y:S01]  /*0040*/  S2R R2, SR_TID.X ;  /* 0x0000000000027919 */ /* 0x000e620000002100 */
[----:B------:R-:W2:Y:S01]  /*0050*/  LDCU UR5, c[0x0][0x390] ;  /* 0x00007200ff0577ac */ /* 0x000ea20008000800 */
[----:B------:R-:W3:Y:S01]  /*0060*/  LDCU.64 UR6, c[0x0][0x358] ;  /* 0x00006b00ff0677ac */ /* 0x000ee20008000a00 */
[----:B0-----:R-:W-:-:S05]  /*0070*/  IMAD R3, R0, UR4, RZ ;  /* 0x0000000400037c24 */ /* 0x001fca000f8e02ff */
[----:B-1----:R-:W-:-:S04]  /*0080*/  LEA R3, R3, R2, 0x1 ;  /* 0x0000000203037211 */ /* 0x002fc800078e08ff */
[C---:B--2---:R-:W-:Y:S02]  /*0090*/  ISETP.GE.U32.AND P0, PT, R3.reuse, UR5, PT ;  /* 0x0000000503007c0c */ /* 0x044fe4000bf06070 */
[----:B------:R-:W-:-:S04]  /*00a0*/  IADD3 R9, PT, PT, R3, UR4, RZ ;  /* 0x0000000403097c10 */ /* 0x000fc8000fffe0ff */
[----:B------:R-:W-:-:S07]  /*00b0*/  ISETP.GE.U32.AND P1, PT, R9, UR5, PT ;  /* 0x0000000509007c0c */ /* 0x000fce000bf26070 */
[----:B------:R-:W0:Y:S08]  /*00c0*/  @!P0 LDC.64 R4, c[0x0][0x380] ;  /* 0x0000e000ff048b82 */ /* 0x000e300000000a00 */
[----:B------:R-:W1:Y:S01]  /*00d0*/  @!P1 LDC.64 R6, c[0x0][0x380] ;  /* 0x0000e000ff069b82 */ /* 0x000e620000000a00 */
[----:B0-----:R-:W-:-:S04]  /*00e0*/  @!P0 IMAD.WIDE.U32 R4, R3, 0x4, R4 ;  /* 0x0000000403048825 */ /* 0x001fc800078e0004 */
[----:B------:R-:W-:Y:S02]  /*00f0*/  HFMA2 R3, -RZ, RZ, 0, 0 ;  /* 0x00000000ff037431 */ /* 0x000fe400000001ff */
[----:B-1----:R-:W-:-:S04]  /*0100*/  @!P1 IMAD.WIDE.U32 R6, R9, 0x4, R6 ;  /* 0x0000000409069825 */ /* 0x002fc800078e0006 */
[----:B---3--:R-:W2:Y:S04]  /*0110*/  @!P0 LDG.E R3, desc[UR6][R4.64] ;  /* 0x0000000604038981 */ /* 0x008ea8000c1e1900 */
        /* <DEDUP_REMOVED lines=37> */
.L_x_60:
        /* <DEDUP_REMOVED lines=9> */
.L_x_109:


//--------------------- .text._Z7reduce5IfLj64EEvPT_S1_j --------------------------
	.section	.text._Z7reduce5IfLj64EEvPT_S1_j,"ax",@progbits
	.align	128
        .global         _Z7reduce5IfLj64EEvPT_S1_j
        .type           _Z7reduce5IfLj64EEvPT_S1_j,@function
        .size           _Z7reduce5IfLj64EEvPT_S1_j,(.L_x_110 - _Z7reduce5IfLj64EEvPT_S1_j)
        .other          _Z7reduce5IfLj64EEvPT_S1_j,@"STO_CUDA_ENTRY STV_DEFAULT"
_Z7reduce5IfLj64EEvPT_S1_j:
.text._Z7reduce5IfLj64EEvPT_S1_j:
        /* <DEDUP_REMOVED lines=59> */
.L_x_61:
        /* <DEDUP_REMOVED lines=13> */
.L_x_110:


//--------------------- .text._Z7reduce5IfLj128EEvPT_S1_j --------------------------
	.section	.text._Z7reduce5IfLj128EEvPT_S1_j,"ax",@progbits
	.align	128
        .global         _Z7reduce5IfLj128EEvPT_S1_j
        .type           _Z7reduce5IfLj128EEvPT_S1_j,@function
        .size           _Z7reduce5IfLj128EEvPT_S1_j,(.L_x_111 - _Z7reduce5IfLj128EEvPT_S1_j)
        .other          _Z7reduce5IfLj128EEvPT_S1_j,@"STO_CUDA_ENTRY STV_DEFAULT"
_Z7reduce5IfLj128EEvPT_S1_j:
.text._Z7reduce5IfLj128EEvPT_S1_j:
        /* <DEDUP_REMOVED lines=21> */
[C---:B------:R-:W-:Y:S02]  /*0150*/  ISETP.GT.U32.AND P0, PT, R2.reuse, 0x3f, PT ;  /* 0x0000003f0200780c */ /* 0x040fe40003f04070 */
[----:B------:R-:W-:Y:S01]  /*0160*/  ISETP.GT.U32.AND P1, PT, R2, 0x1f, PT ;  /* 0x0000001f0200780c */ /* 0x000fe20003f24070 */
[----:B0-----:R-:W-:-:S06]  /*0170*/  ULEA UR4, UR5, UR4, 0x18 ;  /* 0x0000000405047291 */ /* 0x001fcc000f8ec0ff */
[----:B------:R-:W-:Y:S01]  /*0180*/  LEA R9, R2, UR4, 0x2 ;  /* 0x0000000402097c11 */ /* 0x000fe2000f8e10ff */
[----:B--2---:R-:W-:-:S05]  /*0190*/  FADD R8, R8, R3 ;  /* 0x0000000308087221 */ /* 0x004fca0000000000 */
[----:B------:R-:W-:Y:S01]  /*01a0*/  STS [R9], R8 ;  /* 0x0000000809007388 */ /* 0x000fe20000000800 */
[----:B------:R-:W-:Y:S06]  /*01b0*/  BAR.SYNC.DEFER_BLOCKING 0x0 ;  /* 0x0000000000007b1d */ /* 0x000fec0000010000 */
[----:B------:R-:W-:Y:S04]  /*01c0*/  @!P0 LDS R3, [R9+0x100] ;  /* 0x0001000009038984 */ /* 0x000fe80000000800 */
[----:B------:R-:W0:Y:S02]  /*01d0*/  @!P0 LDS R4, [R9] ;  /* 0x0000000009048984 */ /* 0x000e240000000800 */
[----:B0-----:R-:W-:-:S05]  /*01e0*/  @!P0 FADD R4, R3, R4 ;  /* 0x0000000403048221 */ /* 0x001fca0000000000 */
[----:B------:R0:W-:Y:S01]  /*01f0*/  @!P0 STS [R9], R4 ;  /* 0x0000000409008388 */ /* 0x0001e20000000800 */
[----:B------:R-:W-:Y:S06]  /*0200*/  BAR.SYNC.DEFER_BLOCKING 0x0 ;  /* 0x0000000000007b1d */ /* 0x000fec0000010000 */
[----:B------:R-:W-:Y:S05]  /*0210*/  @P1 EXIT ;  /* 0x000000000000194d */ /* 0x000fea0003800000 */
[----:B------:R-:W-:Y:S01]  /*0220*/  LDS R3, [R9+0x80] ;  /* 0x0000800009037984 */ /* 0x000fe20000000800 */
[----:B------:R-:W-:-:S03]  /*0230*/  ISETP.NE.AND P0, PT, R2, RZ, PT ;  /* 0x000000ff0200720c */ /* 0x000fc60003f05270 */
        /* <DEDUP_REMOVED lines=29> */
.L_x_62:
        /* <DEDUP_REMOVED lines=15> */
.L_x_111:


//--------------------- .text._Z7reduce5IfLj256EEvPT_S1_j --------------------------
	.section	.text._Z7reduce5IfLj256EEvPT_S1_j,"ax",@progbits
	.align	128
        .global         _Z7reduce5IfLj256EEvPT_S1_j
        .type           _Z7reduce5IfLj256EEvPT_S1_j,@function
        .size           _Z7reduce5IfLj256EEvPT_S1_j,(.L_x_112 - _Z7reduce5IfLj256EEvPT_S1_j)
        .other          _Z7reduce5IfLj256EEvPT_S1_j,@"STO_CUDA_ENTRY STV_DEFAULT"
_Z7reduce5IfLj256EEvPT_S1_j:
.text._Z7reduce5IfLj256EEvPT_S1_j:
        /* <DEDUP_REMOVED lines=13> */
[----:B0-----:R-:W-:-:S04]  /*00d0*/  @!P0 IMAD.WIDE.U32 R4, R3, 0x4, R4 ;  /* 0x0000000403048825 */ /* 0x001fc800078e0004 */
[----:B-1----:R-:W-:Y:S01]  /*00e0*/  @!P1 IMAD.WIDE.U32 R6, R9, 0x4, R6 ;  /* 0x0000000409069825 */ /* 0x002fe200078e0006 */
[----:B------:R-:W-:-:S06]  /*00f0*/  CS2R R8, SRZ ;  /* 0x0000000000087805 */ /* 0x000fcc000001ff00 */
        /* <DEDUP_REMOVED lines=14> */
[----:B------:R-:W-:Y:S01]  /*01e0*/  @!P1 STS [R3], R4 ;  /* 0x0000000403009388 */ /* 0x000fe20000000800 */
[----:B------:R-:W-:Y:S01]  /*01f0*/  BAR.SYNC.DEFER_BLOCKING 0x0 ;  /* 0x0000000000007b1d */ /* 0x000fe20000010000 */
[----:B------:R-:W-:-:S05]  /*0200*/  ISETP.GT.U32.AND P1, PT, R2, 0x1f, PT ;  /* 0x0000001f0200780c */ /* 0x000fca0003f24070 */
        /* <DEDUP_REMOVED lines=33> */
[----:B0-----:R-:W0:Y:S02]  /*0420*/  LDC.64 R2, c[0x0][0x388] ;  /* 0x0000e200ff027b82 */ /* 0x001e240000000a00 */
[----:B0-----:R-:W-:-:S05]  /*0430*/  IMAD.WIDE.U32 R2, R0, 0x4, R2 ;  /* 0x0000000400027825 */ /* 0x001fca00078e0002 */
[----:B-1----:R-:W-:Y:S01]  /*0440*/  STG.E desc[UR6][R2.64], R5 ;  /* 0x0000000502007986 */ /* 0x002fe2000c101906 */
[----:B------:R-:W-:Y:S05]  /*0450*/  EXIT ;  /* 0x000000000000794d */ /* 0x000fea0003800000 */
.L_x_63:
        /* <DEDUP_REMOVED lines=10> */
.L_x_112:


//--------------------- .text._Z7reduce5IfLj512EEvPT_S1_j --------------------------
	.section	.text._Z7reduce5IfLj512EEvPT_S1_j,"ax",@progbits
	.align	128
        .global         _Z7reduce5IfLj512EEvPT_S1_j
        .type           _Z7reduce5IfLj512EEvPT_S1_j,@function
        .size           _Z7reduce5IfLj512EEvPT_S1_j,(.L_x_113 - _Z7reduce5IfLj512EEvPT_S1_j)
        .other          _Z7reduce5IfLj512EEvPT_S1_j,@"STO_CUDA_ENTRY STV_DEFAULT"
_Z7reduce5IfLj512EEvPT_S1_j:
.text._Z7reduce5IfLj512EEvPT_S1_j:
        /* <DEDUP_REMOVED lines=76> */
.L_x_64:
        /* <DEDUP_REMOVED lines=12> */
.L_x_113:


//--------------------- .text._Z7reduce5IfLj1024EEvPT_S1_j --------------------------
	.section	.text._Z7reduce5IfLj1024EEvPT_S1_j,"ax",@progbits
	.align	128
        .global         _Z7reduce5IfLj1024EEvPT_S1_j
        .type           _Z7reduce5IfLj1024EEvPT_S1_j,@function
        .size           _Z7reduce5IfLj1024EEvPT_S1_j,(.L_x_114 - _Z7reduce5IfLj1024EEvPT_S1_j)
        .other          _Z7reduce5IfLj1024EEvPT_S1_j,@"STO_CUDA_ENTRY STV_DEFAULT"
_Z7reduce5IfLj1024EEvPT_S1_j:
.text._Z7reduce5IfLj1024EEvPT_S1_j:
        /* <DEDUP_REMOVED lines=51> */
[----:B0-----:R-:W-:Y:S01]  /*0330*/  LDS R4, [R3+0x80] ;  /* 0x0000800003047984 */ /* 0x001fe20000000800 */
[----:B------:R-:W-:-:S03]  /*0340*/  ISETP.NE.AND P0, PT, R2, RZ, PT ;  /* 0x000000ff0200720c */ /* 0x000fc60003f05270 */
        /* <DEDUP_REMOVED lines=29> */
.L_x_65:
        /* <DEDUP_REMOVED lines=14> */
.L_x_114:


//--------------------- .text._Z9reduce5_1IfEvPT_S1_j --------------------------
	.section	.text._Z9reduce5_1IfEvPT_S1_j,"ax",@progbits
	.align	128
        .global         _Z9reduce5_1IfEvPT_S1_j
        .type           _Z9reduce5_1IfEvPT_S1_j,@function
        .size           _Z9reduce5_1IfEvPT_S1_j,(.L_x_115 - _Z9reduce5_1IfEvPT_S1_j)
        .other          _Z9reduce5_1IfEvPT_S1_j,@"STO_CUDA_ENTRY STV_DEFAULT"
_Z9reduce5_1IfEvPT_S1_j:
.text._Z9reduce5_1IfEvPT_S1_j:
[----:B------:R-:W-:Y:S01]  /*0000*/  LDC R1, c[0x0][0x37c] ;  /* 0x0000df00ff017b82 */ /* 0x000fe20000000800 */
[----:B------:R-:W0:Y:S07]  /*0010*/  S2R R0, SR_CTAID.X ;  /* 0x0000000000007919 */ /* 0x000e2e0000002500 */
[----:B------:R-:W0:Y:S01]  /*0020*/  LDC R10, c[0x0][0x360] ;  /* 0x0000d800ff0a7b82 */ /* 0x000e220000000800 */
[----:B------:R-:W1:Y:S01]  /*0030*/  LDCU UR4, c[0x0][0x390] ;  /* 0x00007200ff0477ac */ /* 0x000e620008000800 */
[----:B------:R-:W2:Y:S01]  /*0040*/  S2R R2, SR_TID.X ;  /* 0x0000000000027919 */ /* 0x000ea20000002100 */
[----:B------:R-:W3:Y:S01]  /*0050*/  LDCU.64 UR6, c[0x0][0x358] ;  /* 0x00006b00ff0677ac */ /* 0x000ee20008000a00 */
[----:B0-----:R-:W-:-:S05]  /*0060*/  IMAD R3, R0, R10, RZ ;  /* 0x0000000a00037224 */ /* 0x001fca00078e02ff */
[----:B--2---:R-:W-:-:S04]  /*0070*/  LEA R3, R3, R2, 0x1 ;  /* 0x0000000203037211 */ /* 0x004fc800078e08ff */
[C---:B------:R-:W-:Y:S02]  /*0080*/  IADD3 R9, PT, PT, R3.reuse, R10, RZ ;  /* 0x0000000a03097210 */ /* 0x040fe40007ffe0ff */
[----:B-1----:R-:W-:Y:S02]  /*0090*/  ISETP.GE.U32.AND P0, PT, R3, UR4, PT ;  /* 0x0000000403007c0c */ /* 0x002fe4000bf06070 */
[----:B------:R-:W-:-:S11]  /*00a0*/  ISETP.GE.U32.AND P1, PT, R9, UR4, PT ;  /* 0x0000000409007c0c */ /* 0x000fd6000bf26070 */
[----:B------:R-:W0:Y:S08]  /*00b0*/  @!P0 LDC.64 R4, c[0x0][0x380] ;  /* 0x0000e000ff048b82 */ /* 0x000e300000000a00 */
[----:B------:R-:W1:Y:S01]  /*00c0*/  @!P1 LDC.64 R6, c[0x0][0x380] ;  /* 0x0000e000ff069b82 */ /* 0x000e620000000a00 */
[----:B0-----:R-:W-:-:S04]  /*00d0*/  @!P0 IMAD.WIDE.U32 R4, R3, 0x4, R4 ;  /* 0x0000000403048825 */ /* 0x001fc800078e0004 */
[----:B------:R-:W-:Y:S02]  /*00e0*/  IMAD.MOV.U32 R3, RZ, RZ, RZ ;  /* 0x000000ffff037224 */ /* 0x000fe400078e00ff */
[----:B-1----:R-:W-:-:S04]  /*00f0*/  @!P1 IMAD.WIDE.U32 R6, R9, 0x4, R6 ;  /* 0x0000000409069825 */ /* 0x002fc800078e0006 */
[----:B---3--:R0:W2:Y:S04]  /*0100*/  @!P0 LDG.E R3, desc[UR6][R4.64] ;  /* 0x0000000604038981 */ /* 0x0080a8000c1e1900 */
[----:B------:R-:W2:Y:S01]  /*0110*/  @!P1 LDG.E R6, desc[UR6][R6.64] ;  /* 0x0000000606069981 */ /* 0x000ea2000c1e1900 */
[----:B------:R-:W1:Y:S01]  /*0120*/  S2UR UR5, SR_CgaCtaId ;  /* 0x00000000000579c3 */ /* 0x000e620000008800 */
[----:B------:R-:W3:Y:S01]  /*0130*/  LDCU UR8, c[0x0][0x364] ;  /* 0x00006c80ff0877ac */ /* 0x000ee20008000800 */
[----:B------:R-:W3:Y:S01]  /*0140*/  S2R R9, SR_TID.Y ;  /* 0x0000000000097919 */ /* 0x000ee20000002200 */
[----:B------:R-:W-:Y:S01]  /*0150*/  UMOV UR4, 0x400 ;  /* 0x0000040000047882 */ /* 0x000fe20000000000 */
[----:B------:R-:W3:Y:S01]  /*0160*/  S2R R8, SR_TID.Z ;  /* 0x0000000000087919 */ /* 0x000ee20000002300 */
[----:B-1----:R-:W-:Y:S01]  /*0170*/  ULEA UR4, UR5, UR4, 0x18 ;  /* 0x0000000405047291 */ /* 0x002fe2000f8ec0ff */
[----:B---3--:R-:W-:-:S05]  /*0180*/  IMAD R9, R8, UR8, R9 ;  /* 0x0000000808097c24 */ /* 0x008fca000f8e0209 */
[----:B------:R-:W-:Y:S01]  /*0190*/  LEA R8, R2, UR4, 0x2 ;  /* 0x0000000402087c11 */ /* 0x000fe2000f8e10ff */
[----:B------:R-:W-:-:S05]  /*01a0*/  IMAD R9, R9, R10, RZ ;  /* 0x0000000a09097224 */ /* 0x000fca00078e02ff */
[----:B0-----:R-:W-:-:S04]  /*01b0*/  IADD3 R4, PT, PT, R9, R2, RZ ;  /* 0x0000000209047210 */ /* 0x001fc80007ffe0ff */
[----:B------:R-:W-:Y:S01]  /*01c0*/  ISETP.GT.U32.AND P0, PT, R4, 0x1f, PT ;  /* 0x0000001f0400780c */ /* 0x000fe20003f04070 */
[----:B--2---:R-:W-:Y:S01]  /*01d0*/  @!P1 FADD R3, R3, R6 ;  /* 0x0000000603039221 */ /* 0x004fe20000000000 */
[----:B------:R-:W-:-:S04]  /*01e0*/  ISETP.GE.U32.AND P1, PT, R10, 0x42, PT ;  /* 0x000000420a00780c */ /* 0x000fc80003f26070 */
[----:B------:R0:W-:Y:S01]  /*01f0*/  STS [R8], R3 ;  /* 0x0000000308007388 */ /* 0x0001e20000000800 */
[----:B------:R-:W-:Y:S08]  /*0200*/  BAR.SYNC.DEFER_BLOCKING 0x0 ;  /* 0x0000000000007b1d */ /* 0x000ff00000010000 */
[----:B------:R-:W-:Y:S05]  /*0210*/  @!P1 BRA `(.L_x_66) ;  /* 0x00000000002c9947 */ /* 0x000fea0003800000 */
[----:B------:R-:W-:-:S07]  /*0220*/  IMAD.MOV.U32 R4, RZ, RZ, R10 ;  /* 0x000000ffff047224 */ /* 0x000fce00078e000a */
.L_x_67:
[----:B------:R-:W-:-:S04]  /*0230*/  SHF.R.U32.HI R7, RZ, 0x1, R4 ;  /* 0x00000001ff077819 */ /* 0x000fc80000011604 */
[----:B------:R-:W-:-:S13]  /*0240*/  ISETP.GE.U32.AND P1, PT, R2, R7, PT ;  /* 0x000000070200720c */ /* 0x000fda0003f26070 */
[----:B------:R-:W-:-:S05]  /*0250*/  @!P1 LEA R5, R7, R8, 0x2 ;  /* 0x0000000807059211 */ /* 0x000fca00078e10ff */
[----:B------:R-:W0:Y:S02]  /*0260*/  @!P1 LDS R6, [R5] ;  /* 0x0000000005069984 */ /* 0x000e240000000800 */
[----:B0-----:R-:W-:-:S05]  /*0270*/  @!P1 FADD R3, R3, R6 ;  /* 0x0000000603039221 */ /* 0x001fca0000000000 */
[----:B------:R1:W-:Y:S01]  /*0280*/  @!P1 STS [R8], R3 ;  /* 0x0000000308009388 */ /* 0x0003e20000000800 */
[----:B------:R-:W-:Y:S01]  /*0290*/  BAR.SYNC.DEFER_BLOCKING 0x0 ;  /* 0x0000000000007b1d */ /* 0x000fe20000010000 */
[----:B------:R-:W-:Y:S02]  /*02a0*/  ISETP.GT.U32.AND P1, PT, R4, 0x83, PT ;  /* 0x000000830400780c */ /* 0x000fe40003f24070 */
[----:B------:R-:W-:-:S11]  /*02b0*/  MOV R4, R7 ;  /* 0x0000000700047202 */ /* 0x000fd60000000f00 */
[----:B-1----:R-:W-:Y:S05]  /*02c0*/  @P1 BRA `(.L_x_67) ;  /* 0xfffffffc00d81947 */ /* 0x002fea000383ffff */
.L_x_66:
[----:B------:R-:W-:Y:S04]  /*02d0*/  BSSY B0, `(.L_x_68) ;  /* 0x0000011000007945 */ /* 0x000fe80003800000 */
[----:B------:R-:W-:Y:S05]  /*02e0*/  @P0 BRA `(.L_x_69) ;  /* 0x00000000003c0947 */ /* 0x000fea0003800000 */
[----:B------:R-:W-:Y:S01]  /*02f0*/  ISETP.GE.U32.AND P0, PT, R10, 0x40, PT ;  /* 0x000000400a00780c */ /* 0x000fe20003f06070 */
[----:B------:R-:W-:-:S12]  /*0300*/  UMOV UR4, 0xffffffff ;  /* 0xffffffff00047882 */ /* 0x000fd80000000000 */
[----:B0-----:R-:W0:Y:S02]  /*0310*/  @P0 LDS R8, [R8+0x80] ;  /* 0x0000800008080984 */ /* 0x001e240000000800 */
[----:B0-----:R-:W-:Y:S01]  /*0320*/  @P0 FADD R3, R3, R8 ;  /* 0x0000000803030221 */ /* 0x001fe20000000000 */
[----:B------:R-:W-:Y:S06]  /*0330*/  BRA.DIV UR4, `(.L_x_70) ;  /* 0x0000000204447947 */ /* 0x000fec000b800000 */
[----:B------:R-:W0:Y:S02]  /*0340*/  SHFL.DOWN PT, R4, R3, 0x10, 0x1f ;  /* 0x0a001f0003047f89 */ /* 0x000e2400000e0000 */
[----:B0-----:R-:W-:-:S05]  /*0350*/  FADD R4, R4, R3 ;  /* 0x0000000304047221 */ /* 0x001fca0000000000 */
[----:B------:R-:W0:Y:S02]  /*0360*/  SHFL.DOWN PT, R5, R4, 0x8, 0x1f ;  /* 0x09001f0004057f89 */ /* 0x000e2400000e0000 */
[----:B0-----:R-:W-:-:S05]  /*0370*/  FADD R5, R4, R5 ;  /* 0x0000000504057221 */ /* 0x001fca0000000000 */
[----:B------:R-:W0:Y:S02]  /*0380*/  SHFL.DOWN PT, R6, R5, 0x4, 0x1f ;  /* 0x08801f0005067f89 */ /* 0x000e2400000e0000 */
[----:B0-----:R-:W-:-:S05]  /*0390*/  FADD R6, R5, R6 ;  /* 0x0000000605067221 */ /* 0x001fca0000000000 */
[----:B------:R-:W0:Y:S02]  /*03a0*/  SHFL.DOWN PT, R7, R6, 0x2, 0x1f ;  /* 0x08401f0006077f89 */ /* 0x000e2400000e0000 */
[----:B0-----:R-:W-:-:S05]  /*03b0*/  FADD R7, R6, R7 ;  /* 0x0000000706077221 */ /* 0x001fca0000000000 */
[----:B------:R0:W1:Y:S02]  /*03c0*/  SHFL.DOWN PT, R8, R7, 0x1, 0x1f ;  /* 0x08201f0007087f89 */ /* 0x00006400000e0000 */
.L_x_76:
[----:B-1----:R-:W-:-:S07]  /*03d0*/  FADD R3, R7, R8 ;  /* 0x0000000807037221 */ /* 0x002fce0000000000 */
.L_x_69:
[----:B------:R-:W-:Y:S05]  /*03e0*/  BSYNC B0 ;  /* 0x0000000000007941 */ /* 0x000fea0003800000 */
.L_x_68:
[----:B------:R-:W-:-:S13]  /*03f0*/  LOP3.LUT P0, RZ, R9, R2, RZ, 0xfc, !PT ;  /* 0x0000000209ff7212 */ /* 0x000fda000780fcff */
[----:B------:R-:W-:Y:S05]  /*0400*/  @P0 EXIT ;  /* 0x000000000000094d */ /* 0x000fea0003800000 */
[----:B------:R-:W1:Y:S02]  /*0410*/  LDC.64 R4, c[0x0][0x388] ;  /* 0x0000e200ff047b82 */ /* 0x000e640000000a00 */
[----:B-1----:R-:W-:-:S05]  /*0420*/  IMAD.WIDE.U32 R4, R0, 0x4, R4 ;  /* 0x0000000400047825 */ /* 0x002fca00078e0004 */
[----:B------:R-:W-:Y:S01]  /*0430*/  STG.E desc[UR6][R4.64], R3 ;  /* 0x0000000304007986 */ /* 0x000fe2000c101906 */
[----:B------:R-:W-:Y:S05]  /*0440*/  EXIT ;  /* 0x000000000000794d */ /* 0x000fea0003800000 */
.L_x_70:
[----:B------:R-:W-:Y:S02]  /*0450*/  HFMA2 R12, -RZ, RZ, 0, 1.847743988037109375e-06 ;  /* 0x0000001fff0c7431 */ /* 0x000fe400000001ff */
[----:B------:R-:W-:Y:S01]  /*0460*/  IMAD.MOV.U32 R11, RZ, RZ, 0x10 ;  /* 0x00000010ff0b7424 */ /* 0x000fe200078e00ff */
[----:B------:R-:W-:-:S07]  /*0470*/  MOV R10, 0xffffffff ;  /* 0xffffffff000a7802 */ /* 0x000fce0000000f00 */
[----:B------:R-:W-:Y:S05]  /*0480*/  WARPSYNC.COLLECTIVE R10, `(.L_x_71) ;  /* 0x000000000a087348 */ /* 0x000fea0003c00000 */
[----:B------:R0:W1:Y:S02]  /*0490*/  SHFL.DOWN P0, R8, R3, R11, R12 ;  /* 0x0800000b03087389 */ /* 0x000064000000000c */
[----:B01----:R-:W-:Y:S05]  /*04a0*/  ENDCOLLECTIVE ;  /* 0x000000000000791b */ /* 0x003fea0003800000 */
.L_x_71:
[----:B------:R-:W-:Y:S02]  /*04b0*/  HFMA2 R11, -RZ, RZ, 0, 4.76837158203125e-07 ;  /* 0x00000008ff0b7431 */ /* 0x000fe400000001ff */
[----:B------:R-:W-:-:S04]  /*04c0*/  IMAD.MOV.U32 R4, RZ, RZ, R8 ;  /* 0x000000ffff047224 */ /* 0x000fc800078e0008 */
[----:B------:R-:W-:-:S05]  /*04d0*/  FADD R4, R4, R3 ;  /* 0x0000000304047221 */ /* 0x000fca0000000000 */
[----:B------:R-:W-:-:S07]  /*04e0*/  MOV R3, R4 ;  /* 0x0000000400037202 */ /* 0x000fce0000000f00 */
[----:B------:R-:W-:Y:S05]  /*04f0*/  WARPSYNC.COLLECTIVE R10, `(.L_x_72) ;  /* 0x000000000a087348 */ /* 0x000fea0003c00000 */
[----:B------:R0:W1:Y:S02]  /*0500*/  SHFL.DOWN P0, R8, R3, R11, R12 ;  /* 0x0800000b03087389 */ /* 0x000064000000000c */
[----:B01----:R-:W-:Y:S05]  /*0510*/  ENDCOLLECTIVE ;  /* 0x000000000000791b */ /* 0x003fea0003800000 */
.L_x_72:
[----:B------:R-:W-:Y:S02]  /*0520*/  HFMA2 R11, -RZ, RZ, 0, 2.384185791015625e-07 ;  /* 0x00000004ff0b7431 */ /* 0x000fe400000001ff */
[----:B------:R-:W-:-:S04]  /*0530*/  IMAD.MOV.U32 R5, RZ, RZ, R8 ;  /* 0x000000ffff057224 */ /* 0x000fc800078e0008 */
[----:B------:R-:W-:-:S05]  /*0540*/  FADD R5, R4, R5 ;  /* 0x0000000504057221 */ /* 0x000fca0000000000 */
[----:B------:R-:W-:-:S07]  /*0550*/  MOV R3, R5 ;  /* 0x0000000500037202 */ /* 0x000fce0000000f00 */
[----:B------:R-:W-:Y:S05]  /*0560*/  WARPSYNC.COLLECTIVE R10, `(.L_x_73) ;  /* 0x000000000a087348 */ /* 0x000fea0003c00000 */
[----:B------:R0:W1:Y:S02]  /*0570*/  SHFL.DOWN P0, R8, R3, R11, R12 ;  /* 0x0800000b03087389 */ /* 0x000064000000000c */
[----:B01----:R-:W-:Y:S05]  /*0580*/  ENDCOLLECTIVE ;  /* 0x000000000000791b */ /* 0x003fea0003800000 */
.L_x_73:
[----:B------:R-:W-:Y:S02]  /*0590*/  HFMA2 R11, -RZ, RZ, 0, 1.1920928955078125e-07 ;  /* 0x00000002ff0b7431 */ /* 0x000fe400000001ff */
[----:B------:R-:W-:-:S04]  /*05a0*/  IMAD.MOV.U32 R6, RZ, RZ, R8 ;  /* 0x000000ffff067224 */ /* 0x000fc800078e0008 */
[----:B------:R-:W-:-:S05]  /*05b0*/  FADD R6, R5, R6 ;  /* 0x0000000605067221 */ /* 0x000fca0000000000 */
[----:B------:R-:W-:-:S07]  /*05c0*/  MOV R3, R6 ;  /* 0x0000000600037202 */ /* 0x000fce0000000f00 */
[----:B------:R-:W-:Y:S05]  /*05d0*/  WARPSYNC.COLLECTIVE R10, `(.L_x_74) ;  /* 0x000000000a087348 */ /* 0x000fea0003c00000 */
[----:B------:R0:W1:Y:S02]  /*05e0*/  SHFL.DOWN P0, R8, R3, R11, R12 ;  /* 0x0800000b03087389 */ /* 0x000064000000000c */
[----:B01----:R-:W-:Y:S05]  /*05f0*/  ENDCOLLECTIVE ;  /* 0x000000000000791b */ /* 0x003fea0003800000 */
.L_x_74:
[----:B------:R-:W-:Y:S02]  /*0600*/  HFMA2 R11, -RZ, RZ, 0, 5.9604644775390625e-08 ;  /* 0x00000001ff0b7431 */ /* 0x000fe400000001ff */
[----:B------:R-:W-:-:S04]  /*0610*/  IMAD.MOV.U32 R7, RZ, RZ, R8 ;  /* 0x000000ffff077224 */ /* 0x000fc800078e0008 */
[----:B------:R-:W-:-:S05]  /*0620*/  FADD R7, R6, R7 ;  /* 0x0000000706077221 */ /* 0x000fca0000000000 */
[----:B------:R-:W-:-:S07]  /*0630*/  MOV R3, R7 ;  /* 0x0000000700037202 */ /* 0x000fce0000000f00 */
[----:B------:R-:W-:Y:S05]  /*0640*/  WARPSYNC.COLLECTIVE R10, `(.L_x_75) ;  /* 0x000000000a087348 */ /* 0x000fea0003c00000 */
[----:B------:R0:W1:Y:S02]  /*0650*/  SHFL.DOWN P0, R8, R3, R11, R12 ;  /* 0x0800000b03087389 */ /* 0x000064000000000c */
[----:B01----:R-:W-:Y:S05]  /*0660*/  ENDCOLLECTIVE ;  /* 0x000000000000791b */ /* 0x003fea0003800000 */
.L_x_75:
[----:B------:R-:W-:Y:S05]  /*0670*/  BRA `(.L_x_76) ;  /* 0xfffffffc00547947 */ /* 0x000fea000383ffff */
.L_x_77:
        /* <DEDUP_REMOVED lines=16> */
.L_x_115:


//--------------------- .text._Z7reduce4IfEvPT_S1_j --------------------------
	.section	.text._Z7reduce4IfEvPT_S1_j,"ax",@progbits
	.align	128
        .global         _Z7reduce4IfEvPT_S1_j
        .type           _Z7reduce4IfEvPT_S1_j,@function
        .size           _Z7reduce4IfEvPT_S1_j,(.L_x_116 - _Z7reduce4IfEvPT_S1_j)
        .other          _Z7reduce4IfEvPT_S1_j,@"STO_CUDA_ENTRY STV_DEFAULT"
_Z7reduce4IfEvPT_S1_j:
.text._Z7reduce4IfEvPT_S1_j:
[----:B------:R-:W-:Y:S01]  /*0000*/  LDC R1, c[0x0][0x37c] ;  /* 0x0000df00ff017b82 */ /* 0x000fe20000000800 */
[----:B------:R-:W0:Y:S01]  /*0010*/  S2R R0, SR_CTAID.X ;  /* 0x0000000000007919 */ /* 0x000e220000002500 */
[----:B------:R-:W1:Y:S01]  /*0020*/  LDCU UR4, c[0x0][0x360] ;  /* 0x00006c00ff0477ac */ /* 0x000e620008000800 */
[----:B------:R-:W-:Y:S01]  /*0030*/  IMAD.MOV.U32 R10, RZ, RZ, RZ ;  /* 0x000000ffff0a7224 */ /* 0x000fe200078e00ff */
[----:B------:R-:W2:Y:S01]  /*0040*/  S2R R2, SR_TID.X ;  /* 0x0000000000027919 */ /* 0x000ea20000002100 */
[----:B------:R-:W3:Y:S01]  /*0050*/  LDCU UR5, c[0x0][0x390] ;  /* 0x00007200ff0577ac */ /* 0x000ee20008000800 */
[----:B------:R-:W4:Y:S01]  /*0060*/  LDCU.64 UR6, c[0x0][0x358] ;  /* 0x00006b00ff0677ac */ /* 0x000f220008000a00 */
[----:B-1----:R-:W-:Y:S01]  /*0070*/  MOV R8, UR4 ;  /* 0x0000000400087c02 */ /* 0x002fe20008000f00 */
[----:B0-----:R-:W-:-:S05]  /*0080*/  IMAD R3, R0, UR4, RZ ;  /* 0x0000000400037c24 */ /* 0x001fca000f8e02ff */
[----:B--2---:R-:W-:-:S04]  /*0090*/  LEA R3, R3, R2, 0x1 ;  /* 0x0000000203037211 */ /* 0x004fc800078e08ff */
[C---:B---3--:R-:W-:Y:S01]  /*00a0*/  ISETP.GE.U32.AND P0, PT, R3.reuse, UR5, PT ;  /* 0x0000000503007c0c */ /* 0x048fe2000bf06070 */
[----:B------:R-:W-:-:S05]  /*00b0*/  IMAD.IADD R9, R3, 0x1, R8 ;  /* 0x0000000103097824 */ /* 0x000fca00078e0208 */
[----:B------:R-:W-:-:S07]  /*00c0*/  ISETP.GE.U32.AND P1, PT, R9, UR5, PT ;  /* 0x0000000509007c0c */ /* 0x000fce000bf26070 */
[----:B------:R-:W0:Y:S08]  /*00d0*/  @!P0 LDC.64 R4, c[0x0][0x380] ;  /* 0x0000e000ff048b82 */ /* 0x000e300000000a00 */
[----:B------:R-:W1:Y:S01]  /*00e0*/  @!P1 LDC.64 R6, c[0x0][0x380] ;  /* 0x0000e000ff069b82 */ /* 0x000e620000000a00 */
[----:B0-----:R-:W-:-:S04]  /*00f0*/  @!P0 IMAD.WIDE.U32 R4, R3, 0x4, R4 ;  /* 0x0000000403048825 */ /* 0x001fc800078e0004 */
[----:B-1----:R-:W-:-:S04]  /*0100*/  @!P1 IMAD.WIDE.U32 R6, R9, 0x4, R6 ;  /* 0x0000000409069825 */ /* 0x002fc800078e0006 */
[----:B------:R-:W-:Y:S01]  /*0110*/  HFMA2 R9, -RZ, RZ, 0, 0 ;  /* 0x00000000ff097431 */ /* 0x000fe200000001ff */
[----:B----4-:R-:W2:Y:S05]  /*0120*/  @!P1 LDG.E R10, desc[UR6][R6.64] ;  /* 0x00000006060a9981 */ /* 0x010eaa000c1e1900 */
[----:B------:R-:W2:Y:S01]  /*0130*/  @!P0 LDG.E R9, desc[UR6][R4.64] ;  /* 0x0000000604098981 */ /* 0x000ea2000c1e1900 */
[----:B------:R-:W0:Y:S01]  /*0140*/  S2UR UR5, SR_CgaCtaId ;  /* 0x00000000000579c3 */ /* 0x000e220000008800 */
[----:B------:R-:W-:Y:S01]  /*0150*/  UMOV UR4, 0x400 ;  /* 0x0000040000047882 */ /* 0x000fe20000000000 */
[----:B------:R-:W-:Y:S02]  /*0160*/  ISETP.GE.U32.AND P1, PT, R8, 0x42, PT ;  /* 0x000000420800780c */ /* 0x000fe40003f26070 */
[----:B------:R-:W-:Y:S01]  /*0170*/  ISETP.GT.U32.AND P0, PT, R2, 0x1f, PT ;  /* 0x0000001f0200780c */ /* 0x000fe20003f04070 */
[----:B0-----:R-:W-:-:S06]  /*0180*/  ULEA UR4, UR5, UR4, 0x18 ;  /* 0x0000000405047291 */ /* 0x001fcc000f8ec0ff */
[----:B------:R-:W-:Y:S01]  /*0190*/  LEA R3, R2, UR4, 0x2 ;  /* 0x0000000402037c11 */ /* 0x000fe2000f8e10ff */
[----:B--2---:R-:W-:-:S05]  /*01a0*/  FADD R10, R10, R9 ;  /* 0x000000090a0a7221 */ /* 0x004fca0000000000 */
[----:B------:R0:W-:Y:S01]  /*01b0*/  STS [R3], R10 ;  /* 0x0000000a03007388 */ /* 0x0001e20000000800 */
[----:B------:R-:W-:Y:S06]  /*01c0*/  BAR.SYNC.DEFER_BLOCKING 0x0 ;  /* 0x0000000000007b1d */ /* 0x000fec0000010000 */
[----:B------:R-:W-:Y:S05]  /*01d0*/  @!P1 BRA `(.L_x_78) ;  /* 0x00000000002c9947 */ /* 0x000fea0003800000 */
.L_x_79:
[----:B------:R-:W-:-:S04]  /*01e0*/  SHF.R.U32.HI R7, RZ, 0x1, R8 ;  /* 0x00000001ff077819 */ /* 0x000fc80000011608 */
[----:B------:R-:W-:-:S13]  /*01f0*/  ISETP.GE.U32.AND P1, PT, R2, R7, PT ;  /* 0x000000070200720c */ /* 0x000fda0003f26070 */
[----:B------:R-:W-:Y:S01]  /*0200*/  @!P1 LEA R4, R7, R3, 0x2 ;  /* 0x0000000307049211 */ /* 0x000fe200078e10ff */
[----:B------:R-:W-:Y:S05]  /*0210*/  @!P1 LDS R5, [R3] ;  /* 0x0000000003059984 */ /* 0x000fea0000000800 */
[----:B------:R-:W1:Y:S02]  /*0220*/  @!P1 LDS R4, [R4] ;  /* 0x0000000004049984 */ /* 0x000e640000000800 */
[----:B-1----:R-:W-:-:S05]  /*0230*/  @!P1 FADD R6, R4, R5 ;  /* 0x0000000504069221 */ /* 0x002fca0000000000 */
[----:B------:R1:W-:Y:S01]  /*0240*/  @!P1 STS [R3], R6 ;  /* 0x0000000603009388 */ /* 0x0003e20000000800 */
[----:B------:R-:W-:Y:S01]  /*0250*/  BAR.SYNC.DEFER_BLOCKING 0x0 ;  /* 0x0000000000007b1d */ /* 0x000fe20000010000 */
[----:B------:R-:W-:Y:S02]  /*0260*/  ISETP.GT.U32.AND P1, PT, R8, 0x83, PT ;  /* 0x000000830800780c */ /* 0x000fe40003f24070 */
[----:B------:R-:W-:-:S11]  /*0270*/  MOV R8, R7 ;  /* 0x0000000700087202 */ /* 0x000fd60000000f00 */
[----:B-1----:R-:W-:Y:S05]  /*0280*/  @P1 BRA `(.L_x_79) ;  /* 0xfffffffc00d41947 */ /* 0x002fea000383ffff */
.L_x_78:
        /* <DEDUP_REMOVED lines=27> */
[----:B------:R-:W1:Y:S01]  /*0440*/  S2UR UR5, SR_CgaCtaId ;  /* 0x00000000000579c3 */ /* 0x000e620000008800 */
[----:B------:R-:W-:-:S07]  /*0450*/  UMOV UR4, 0x400 ;  /* 0x0000040000047882 */ /* 0x000fce0000000000 */
[----:B0-----:R-:W0:Y:S01]  /*0460*/  LDC.64 R2, c[0x0][0x388] ;  /* 0x0000e200ff027b82 */ /* 0x001e220000000a00 */
[----:B-1----:R-:W-:Y:S01]  /*0470*/  ULEA UR4, UR5, UR4, 0x18 ;  /* 0x0000000405047291 */ /* 0x002fe2000f8ec0ff */
[----:B0-----:R-:W-:-:S08]  /*0480*/  IMAD.WIDE.U32 R2, R0, 0x4, R2 ;  /* 0x0000000400027825 */ /* 0x001fd000078e0002 */
[----:B------:R-:W0:Y:S04]  /*0490*/  LDS R5, [UR4] ;  /* 0x00000004ff057984 */ /* 0x000e280008000800 */
[----:B0-----:R-:W-:Y:S01]  /*04a0*/  STG.E desc[UR6][R2.64], R5 ;  /* 0x0000000502007986 */ /* 0x001fe2000c101906 */
[----:B------:R-:W-:Y:S05]  /*04b0*/  EXIT ;  /* 0x000000000000794d */ /* 0x000fea0003800000 */
.L_x_80:
        /* <DEDUP_REMOVED lines=12> */
.L_x_116:


//--------------------- .text._Z7reduce3IfEvPT_S1_j --------------------------
	.section	.text._Z7reduce3IfEvPT_S1_j,"ax",@progbits
	.align	128
        .global         _Z7reduce3IfEvPT_S1_j
        .type           _Z7reduce3IfEvPT_S1_j,@function
        .size           _Z7reduce3IfEvPT_S1_j,(.L_x_117 - _Z7reduce3IfEvPT_S1_j)
        .other          _Z7reduce3IfEvPT_S1_j,@"STO_CUDA_ENTRY STV_DEFAULT"
_Z7reduce3IfEvPT_S1_j:
.text._Z7reduce3IfEvPT_S1_j:
[----:B------:R-:W-:Y:S01]  /*0000*/  LDC R1, c[0x0][0x37c] ;  /* 0x0000df00ff017b82 */ /* 0x000fe20000000800 */
[----:B------:R-:W0:Y:S01]  /*0010*/  S2R R11, SR_CTAID.X ;  /* 0x00000000000b7919 */ /* 0x000e220000002500 */
[----:B------:R-:W1:Y:S01]  /*0020*/  LDCU UR4, c[0x0][0x360] ;  /* 0x00006c00ff0477ac */ /* 0x000e620008000800 */
[----:B------:R-:W2:Y:S01]  /*0030*/  S2R R9, SR_TID.X ;  /* 0x0000000000097919 */ /* 0x000ea20000002100 */
[----:B------:R-:W3:Y:S01]  /*0040*/  LDCU UR5, c[0x0][0x390] ;  /* 0x00007200ff0577ac */ /* 0x000ee20008000800 */
[----:B------:R-:W4:Y:S01]  /*0050*/  LDCU.64 UR6, c[0x0][0x358] ;  /* 0x00006b00ff0677ac */ /* 0x000f220008000a00 */
[----:B-1----:R-:W-:Y:S02]  /*0060*/  IMAD.U32 R6, RZ, RZ, UR4 ;  /* 0x00000004ff067e24 */ /* 0x002fe4000f8e00ff */
[----:B0-----:R-:W-:-:S05]  /*0070*/  IMAD R0, R11, UR4, RZ ;  /* 0x000000040b007c24 */ /* 0x001fca000f8e02ff */
[----:B--2---:R-:W-:Y:S01]  /*0080*/  LEA R7, R0, R9, 0x1 ;  /* 0x0000000900077211 */ /* 0x004fe200078e08ff */
[----:B------:R-:W-:-:S03]  /*0090*/  HFMA2 R0, -RZ, RZ, 0, 0 ;  /* 0x00000000ff007431 */ /* 0x000fc600000001ff */
[C---:B---3--:R-:W-:Y:S01]  /*00a0*/  ISETP.GE.U32.AND P0, PT, R7.reuse, UR5, PT ;  /* 0x0000000507007c0c */ /* 0x048fe2000bf06070 */
[----:B------:R-:W-:-:S05]  /*00b0*/  IMAD.IADD R13, R7, 0x1, R6 ;  /* 0x00000001070d7824 */ /* 0x000fca00078e0206 */
[----:B------:R-:W-:-:S07]  /*00c0*/  ISETP.GE.U32.AND P1, PT, R13, UR5, PT ;  /* 0x000000050d007c0c */ /* 0x000fce000bf26070 */
[----:B------:R-:W0:Y:S08]  /*00d0*/  @!P0 LDC.64 R2, c[0x0][0x380] ;  /* 0x0000e000ff028b82 */ /* 0x000e300000000a00 */
[----:B------:R-:W1:Y:S01]  /*00e0*/  @!P1 LDC.64 R4, c[0x0][0x380] ;  /* 0x0000e000ff049b82 */ /* 0x000e620000000a00 */
[----:B0-----:R-:W-:-:S04]  /*00f0*/  @!P0 IMAD.WIDE.U32 R2, R7, 0x4, R2 ;  /* 0x0000000407028825 */ /* 0x001fc800078e0002 */
[----:B------:R-:W-:Y:S01]  /*0100*/  IMAD.MOV.U32 R7, RZ, RZ, RZ ;  /* 0x000000ffff077224 */ /* 0x000fe200078e00ff */
[----:B----4-:R-:W2:Y:S01]  /*0110*/  @!P0 LDG.E R0, desc[UR6][R2.64] ;  /* 0x0000000602008981 */ /* 0x010ea2000c1e1900 */
[----:B-1----:R-:W-:-:S05]  /*0120*/  @!P1 IMAD.WIDE.U32 R4, R13, 0x4, R4 ;  /* 0x000000040d049825 */ /* 0x002fca00078e0004 */
[----:B------:R-:W2:Y:S01]  /*0130*/  @!P1 LDG.E R7, desc[UR6][R4.64] ;  /* 0x0000000604079981 */ /* 0x000ea2000c1e1900 */
[----:B------:R-:W0:Y:S01]  /*0140*/  S2UR UR5, SR_CgaCtaId ;  /* 0x00000000000579c3 */ /* 0x000e220000008800 */
[----:B------:R-:W-:Y:S01]  /*0150*/  UMOV UR4, 0x400 ;  /* 0x0000040000047882 */ /* 0x000fe20000000000 */
[----:B------:R-:W-:Y:S02]  /*0160*/  ISETP.GE.U32.AND P1, PT, R6, 0x2, PT ;  /* 0x000000020600780c */ /* 0x000fe40003f26070 */
[----:B------:R-:W-:Y:S01]  /*0170*/  ISETP.NE.AND P0, PT, R9, RZ, PT ;  /* 0x000000ff0900720c */ /* 0x000fe20003f05270 */
[----:B0-----:R-:W-:-:S06]  /*0180*/  ULEA UR4, UR5, UR4, 0x18 ;  /* 0x0000000405047291 */ /* 0x001fcc000f8ec0ff */
[----:B------:R-:W-:Y:S01]  /*0190*/  LEA R8, R9, UR4, 0x2 ;  /* 0x0000000409087c11 */ /* 0x000fe2000f8e10ff */
[----:B--2---:R-:W-:-:S05]  /*01a0*/  FADD R7, R7, R0 ;  /* 0x0000000007077221 */ /* 0x004fca0000000000 */
[----:B------:R0:W-:Y:S01]  /*01b0*/  STS [R8], R7 ;  /* 0x0000000708007388 */ /* 0x0001e20000000800 */
[----:B------:R-:W-:Y:S06]  /*01c0*/  BAR.SYNC.DEFER_BLOCKING 0x0 ;  /* 0x0000000000007b1d */ /* 0x000fec0000010000 */
[----:B------:R-:W-:Y:S05]  /*01d0*/  @!P1 BRA `(.L_x_81) ;  /* 0x00000000002c9947 */ /* 0x000fea0003800000 */
.L_x_82:
        /* <DEDUP_REMOVED lines=8> */
[----:B------:R-:W-:Y:S01]  /*0260*/  ISETP.GT.U32.AND P1, PT, R6, 0x3, PT ;  /* 0x000000030600780c */ /* 0x000fe20003f24070 */
[----:B------:R-:W-:-:S12]  /*0270*/  IMAD.MOV.U32 R6, RZ, RZ, R2 ;  /* 0x000000ffff067224 */ /* 0x000fd800078e0002 */
[----:B-1----:R-:W-:Y:S05]  /*0280*/  @P1 BRA `(.L_x_82) ;  /* 0xfffffffc00d41947 */ /* 0x002fea000383ffff */
.L_x_81:
[----:B------:R-:W-:Y:S05]  /*0290*/  @P0 EXIT ;  /* 0x000000000000094d */ /* 0x000fea0003800000 */
[----:B------:R-:W1:Y:S01]  /*02a0*/  S2UR UR5, SR_CgaCtaId ;  /* 0x00000000000579c3 */ /* 0x000e620000008800 */
[----:B------:R-:W-:-:S07]  /*02b0*/  UMOV UR4, 0x400 ;  /* 0x0000040000047882 */ /* 0x000fce0000000000 */
[----:B------:R-:W2:Y:S01]  /*02c0*/  LDC.64 R2, c[0x0][0x388] ;  /* 0x0000e200ff027b82 */ /* 0x000ea20000000a00 */
[----:B-1----:R-:W-:Y:S01]  /*02d0*/  ULEA UR4, UR5, UR4, 0x18 ;  /* 0x0000000405047291 */ /* 0x002fe2000f8ec0ff */
[----:B--2---:R-:W-:-:S08]  /*02e0*/  IMAD.WIDE.U32 R2, R11, 0x4, R2 ;  /* 0x000000040b027825 */ /* 0x004fd000078e0002 */
[----:B------:R-:W1:Y:S04]  /*02f0*/  LDS R5, [UR4] ;  /* 0x00000004ff057984 */ /* 0x000e680008000800 */
[----:B-1----:R-:W-:Y:S01]  /*0300*/  STG.E desc[UR6][R2.64], R5 ;  /* 0x0000000502007986 */ /* 0x002fe2000c101906 */
[----:B------:R-:W-:Y:S05]  /*0310*/  EXIT ;  /* 0x000000000000794d */ /* 0x000fea0003800000 */
.L_x_83:
        /* <DEDUP_REMOVED lines=14> */
.L_x_117:


//--------------------- .text._Z7reduce2IfEvPT_S1_j --------------------------
	.section	.text._Z7reduce2IfEvPT_S1_j,"ax",@progbits
	.align	128
        .global         _Z7reduce2IfEvPT_S1_j
        .type           _Z7reduce2IfEvPT_S1_j,@function
        .size           _Z7reduce2IfEvPT_S1_j,(.L_x_118 - _Z7reduce2IfEvPT_S1_j)
        .other          _Z7reduce2IfEvPT_S1_j,@"STO_CUDA_ENTRY STV_DEFAULT"
_Z7reduce2IfEvPT_S1_j:
.text._Z7reduce2IfEvPT_S1_j:
[----:B------:R-:W-:Y:S01]  /*0000*/  LDC R1, c[0x0][0x37c] ;  /* 0x0000df00ff017b82 */ /* 0x000fe20000000800 */
[----:B------:R-:W0:Y:S01]  /*0010*/  S2R R6, SR_TID.X ;  /* 0x0000000000067919 */ /* 0x000e220000002100 */
[----:B------:R-:W0:Y:S01]  /*0020*/  LDCU UR8, c[0x0][0x360] ;  /* 0x00006c00ff0877ac */ /* 0x000e220008000800 */
[----:B------:R-:W-:Y:S01]  /*0030*/  IMAD.MOV.U32 R4, RZ, RZ, RZ ;  /* 0x000000ffff047224 */ /* 0x000fe200078e00ff */
[----:B------:R-:W0:Y:S01]  /*0040*/  S2R R7, SR_CTAID.X ;  /* 0x0000000000077919 */ /* 0x000e220000002500 */
[----:B------:R-:W1:Y:S01]  /*0050*/  LDCU UR4, c[0x0][0x390] ;  /* 0x00007200ff0477ac */ /* 0x000e620008000800 */
[----:B------:R-:W2:Y:S01]  /*0060*/  LDCU.64 UR6, c[0x0][0x358] ;  /* 0x00006b00ff0677ac */ /* 0x000ea20008000a00 */
[----:B0-----:R-:W-:-:S05]  /*0070*/  IMAD R5, R7, UR8, R6 ;  /* 0x0000000807057c24 */ /* 0x001fca000f8e0206 */
[----:B-1----:R-:W-:-:S13]  /*0080*/  ISETP.GE.U32.AND P0, PT, R5, UR4, PT ;  /* 0x0000000405007c0c */ /* 0x002fda000bf06070 */
[----:B------:R-:W0:Y:S02]  /*0090*/  @!P0 LDC.64 R2, c[0x0][0x380] ;  /* 0x0000e000ff028b82 */ /* 0x000e240000000a00 */
[----:B0-----:R-:W-:-:S05]  /*00a0*/  @!P0 IMAD.WIDE.U32 R2, R5, 0x4, R2 ;  /* 0x0000000405028825 */ /* 0x001fca00078e0002 */
[----:B--2---:R-:W2:Y:S01]  /*00b0*/  @!P0 LDG.E R4, desc[UR6][R2.64] ;  /* 0x0000000602048981 */ /* 0x004ea2000c1e1900 */
[----:B------:R-:W0:Y:S01]  /*00c0*/  S2UR UR5, SR_CgaCtaId ;  /* 0x00000000000579c3 */ /* 0x000e220000008800 */
[----:B------:R-:W-:Y:S01]  /*00d0*/  IMAD.U32 R0, RZ, RZ, UR8 ;  /* 0x00000008ff007e24 */ /* 0x000fe2000f8e00ff */
[----:B------:R-:W-:Y:S01]  /*00e0*/  UMOV UR4, 0x400 ;  /* 0x0000040000047882 */ /* 0x000fe20000000000 */
[----:B------:R-:W-:-:S03]  /*00f0*/  ISETP.NE.AND P0, PT, R6, RZ, PT ;  /* 0x000000ff0600720c */ /* 0x000fc60003f05270 */
[----:B------:R-:W-:Y:S01]  /*0100*/  ISETP.GE.U32.AND P1, PT, R0, 0x2, PT ;  /* 0x000000020000780c */ /* 0x000fe20003f26070 */
[----:B0-----:R-:W-:-:S06]  /*0110*/  ULEA UR4, UR5, UR4, 0x18 ;  /* 0x0000000405047291 */ /* 0x001fcc000f8ec0ff */
[----:B------:R-:W-:-:S05]  /*0120*/  LEA R5, R6, UR4, 0x2 ;  /* 0x0000000406057c11 */ /* 0x000fca000f8e10ff */
[----:B--2---:R0:W-:Y:S01]  /*0130*/  STS [R5], R4 ;  /* 0x0000000405007388 */ /* 0x0041e20000000800 */
[----:B------:R-:W-:Y:S06]  /*0140*/  BAR.SYNC.DEFER_BLOCKING 0x0 ;  /* 0x0000000000007b1d */ /* 0x000fec0000010000 */
[----:B------:R-:W-:Y:S05]  /*0150*/  @!P1 BRA `(.L_x_84) ;  /* 0x00000000002c9947 */ /* 0x000fea0003800000 */
.L_x_85:
[----:B------:R-:W-:-:S04]  /*0160*/  SHF.R.U32.HI R8, RZ, 0x1, R0 ;  /* 0x00000001ff087819 */ /* 0x000fc80000011600 */
[----:B------:R-:W-:-:S13]  /*0170*/  ISETP.GE.U32.AND P1, PT, R6, R8, PT ;  /* 0x000000080600720c */ /* 0x000fda0003f26070 */
[----:B------:R-:W-:Y:S01]  /*0180*/  @!P1 LEA R2, R8, R5, 0x2 ;  /* 0x0000000508029211 */ /* 0x000fe200078e10ff */
[----:B------:R-:W-:Y:S05]  /*0190*/  @!P1 LDS R3, [R5] ;  /* 0x0000000005039984 */ /* 0x000fea0000000800 */
[----:B------:R-:W0:Y:S02]  /*01a0*/  @!P1 LDS R2, [R2] ;  /* 0x0000000002029984 */ /* 0x000e240000000800 */
[----:B0-----:R-:W-:-:S05]  /*01b0*/  @!P1 FADD R4, R2, R3 ;  /* 0x0000000302049221 */ /* 0x001fca0000000000 */
[----:B------:R1:W-:Y:S01]  /*01c0*/  @!P1 STS [R5], R4 ;  /* 0x0000000405009388 */ /* 0x0003e20000000800 */
[----:B------:R-:W-:Y:S01]  /*01d0*/  BAR.SYNC.DEFER_BLOCKING 0x0 ;  /* 0x0000000000007b1d */ /* 0x000fe20000010000 */
[----:B------:R-:W-:Y:S01]  /*01e0*/  ISETP.GT.U32.AND P1, PT, R0, 0x3, PT ;  /* 0x000000030000780c */ /* 0x000fe20003f24070 */
[----:B------:R-:W-:-:S12]  /*01f0*/  IMAD.MOV.U32 R0, RZ, RZ, R8 ;  /* 0x000000ffff007224 */ /* 0x000fd800078e0008 */
[----:B-1----:R-:W-:Y:S05]  /*0200*/  @P1 BRA `(.L_x_85) ;  /* 0xfffffffc00d41947 */ /* 0x002fea000383ffff */
.L_x_84:
[----:B------:R-:W-:Y:S05]  /*0210*/  @P0 EXIT ;  /* 0x000000000000094d */ /* 0x000fea0003800000 */
[----:B------:R-:W1:Y:S01]  /*0220*/  S2UR UR5, SR_CgaCtaId ;  /* 0x00000000000579c3 */ /* 0x000e620000008800 */
[----:B------:R-:W-:-:S07]  /*0230*/  UMOV UR4, 0x400 ;  /* 0x0000040000047882 */ /* 0x000fce0000000000 */
[----:B------:R-:W2:Y:S01]  /*0240*/  LDC.64 R2, c[0x0][0x388] ;  /* 0x0000e200ff027b82 */ /* 0x000ea20000000a00 */
[----:B-1----:R-:W-:Y:S01]  /*0250*/  ULEA UR4, UR5, UR4, 0x18 ;  /* 0x0000000405047291 */ /* 0x002fe2000f8ec0ff */
[----:B--2---:R-:W-:-:S08]  /*0260*/  IMAD.WIDE.U32 R2, R7, 0x4, R2 ;  /* 0x0000000407027825 */ /* 0x004fd000078e0002 */
[----:B0-----:R-:W0:Y:S04]  /*0270*/  LDS R5, [UR4] ;  /* 0x00000004ff057984 */ /* 0x001e280008000800 */
[----:B0-----:R-:W-:Y:S01]  /*0280*/  STG.E desc[UR6][R2.64], R5 ;  /* 0x0000000502007986 */ /* 0x001fe2000c101906 */
[----:B------:R-:W-:Y:S05]  /*0290*/  EXIT ;  /* 0x000000000000794d */ /* 0x000fea0003800000 */
.L_x_86:
        /* <DEDUP_REMOVED lines=14> */
.L_x_118:


//--------------------- .text._Z7reduce1IfEvPT_S1_j --------------------------
	.section	.text._Z7reduce1IfEvPT_S1_j,"ax",@progbits
	.align	128
        .global         _Z7reduce1IfEvPT_S1_j
        .type           _Z7reduce1IfEvPT_S1_j,@function
        .size           _Z7reduce1IfEvPT_S1_j,(.L_x_119 - _Z7reduce1IfEvPT_S1_j)
        .other          _Z7reduce1IfEvPT_S1_j,@"STO_CUDA_ENTRY STV_DEFAULT"
_Z7reduce1IfEvPT_S1_j:
.text._Z7reduce1IfEvPT_S1_j:
        /* <DEDUP_REMOVED lines=13> */
[----:B------:R-:W-:Y:S01]  /*00d0*/  UMOV UR4, 0x400 ;  /* 0x0000040000047882 */ /* 0x000fe20000000000 */
[----:B------:R-:W-:Y:S01]  /*00e0*/  UISETP.GE.U32.AND UP0, UPT, UR7, 0x2, UPT ;  /* 0x000000020700788c */ /* 0x000fe2000bf06070 */
[----:B------:R-:W-:Y:S01]  /*00f0*/  ISETP.NE.AND P1, PT, R4, RZ, PT ;  /* 0x000000ff0400720c */ /* 0x000fe20003f25270 */
[----:B0-----:R-:W-:-:S06]  /*0100*/  ULEA UR4, UR5, UR4, 0x18 ;  /* 0x0000000405047291 */ /* 0x001fcc000f8ec0ff */
[----:B------:R-:W-:-:S05]  /*0110*/  LEA R5, R4, UR4, 0x2 ;  /* 0x0000000404057c11 */ /* 0x000fca000f8e10ff */
[----:B--2---:R0:W-:Y:S01]  /*0120*/  STS [R5], R0 ;  /* 0x0000000005007388 */ /* 0x0041e20000000800 */
[----:B------:R-:W-:Y:S06]  /*0130*/  BAR.SYNC.DEFER_BLOCKING 0x0 ;  /* 0x0000000000007b1d */ /* 0x000fec0000010000 */
[----:B------:R-:W-:Y:S05]  /*0140*/  BRA.U !UP0, `(.L_x_87) ;  /* 0x00000001083c7547 */ /* 0x000fea000b800000 */
[----:B------:R-:W-:-:S05]  /*0150*/  UMOV UR5, 0x1 ;  /* 0x0000000100057882 */ /* 0x000fca0000000000 */
.L_x_88:
[----:B------:R-:W-:-:S04]  /*0160*/  USHF.L.U32 UR6, UR5, 0x1, URZ ;  /* 0x0000000105067899 */ /* 0x000fc800080006ff */
[----:B------:R-:W-:Y:S02]  /*0170*/  UISETP.GE.U32.AND UP0, UPT, UR6, UR7, UPT ;  /* 0x000000070600728c */ /* 0x000fe4000bf06070 */
[----:B-1----:R-:W-:-:S05]  /*0180*/  IMAD R2, R4, UR6, RZ ;  /* 0x0000000604027c24 */ /* 0x002fca000f8e02ff */
[----:B------:R-:W-:-:S13]  /*0190*/  ISETP.GE.U32.AND P0, PT, R2, UR7, PT ;  /* 0x0000000702007c0c */ /* 0x000fda000bf06070 */
[C---:B0-----:R-:W-:Y:S01]  /*01a0*/  @!P0 IADD3 R0, PT, PT, R2.reuse, UR5, RZ ;  /* 0x0000000502008c10 */ /* 0x041fe2000fffe0ff */
[----:B------:R-:W-:Y:S01]  /*01b0*/  UMOV UR5, UR6 ;  /* 0x0000000600057c82 */ /* 0x000fe20008000000 */
[----:B------:R-:W-:Y:S02]  /*01c0*/  @!P0 LEA R2, R2, UR4, 0x2 ;  /* 0x0000000402028c11 */ /* 0x000fe4000f8e10ff */
[----:B------:R-:W-:-:S03]  /*01d0*/  @!P0 LEA R0, R0, UR4, 0x2 ;  /* 0x0000000400008c11 */ /* 0x000fc6000f8e10ff */
[----:B------:R-:W-:Y:S04]  /*01e0*/  @!P0 LDS R3, [R2] ;  /* 0x0000000002038984 */ /* 0x000fe80000000800 */
[----:B------:R-:W0:Y:S02]  /*01f0*/  @!P0 LDS R0, [R0] ;  /* 0x0000000000008984 */ /* 0x000e240000000800 */
[----:B0-----:R-:W-:-:S05]  /*0200*/  @!P0 FADD R3, R0, R3 ;  /* 0x0000000300038221 */ /* 0x001fca0000000000 */
[----:B------:R1:W-:Y:S01]  /*0210*/  @!P0 STS [R2], R3 ;  /* 0x0000000302008388 */ /* 0x0003e20000000800 */
[----:B------:R-:W-:Y:S06]  /*0220*/  BAR.SYNC.DEFER_BLOCKING 0x0 ;  /* 0x0000000000007b1d */ /* 0x000fec0000010000 */
[----:B------:R-:W-:Y:S05]  /*0230*/  BRA.U !UP0, `(.L_x_88) ;  /* 0xfffffffd08c87547 */ /* 0x000fea000b83ffff */
.L_x_87:
[----:B------:R-:W-:Y:S05]  /*0240*/  @P1 EXIT ;  /* 0x000000000000194d */ /* 0x000fea0003800000 */
[----:B------:R-:W2:Y:S01]  /*0250*/  S2UR UR5, SR_CgaCtaId ;  /* 0x00000000000579c3 */ /* 0x000ea20000008800 */
[----:B------:R-:W-:-:S07]  /*0260*/  UMOV UR4, 0x400 ;  /* 0x0000040000047882 */ /* 0x000fce0000000000 */
[----:B-1----:R-:W1:Y:S01]  /*0270*/  LDC.64 R2, c[0x0][0x388] ;  /* 0x0000e200ff027b82 */ /* 0x002e620000000a00 */
[----:B--2---:R-:W-:Y:S01]  /*0280*/  ULEA UR4, UR5, UR4, 0x18 ;  /* 0x0000000405047291 */ /* 0x004fe2000f8ec0ff */
[----:B-1----:R-:W-:-:S08]  /*0290*/  IMAD.WIDE.U32 R2, R7, 0x4, R2 ;  /* 0x0000000407027825 */ /* 0x002fd000078e0002 */
[----:B0-----:R-:W0:Y:S04]  /*02a0*/  LDS R5, [UR4] ;  /* 0x00000004ff057984 */ /* 0x001e280008000800 */
[----:B0-----:R-:W-:Y:S01]  /*02b0*/  STG.E desc[UR8][R2.64], R5 ;  /* 0x0000000502007986 */ /* 0x001fe2000c101908 */
[----:B------:R-:W-:Y:S05]  /*02c0*/  EXIT ;  /* 0x000000000000794d */ /* 0x000fea0003800000 */
.L_x_89:
        /* <DEDUP_REMOVED lines=11> */
.L_x_119:


//--------------------- .text._Z7reduce0IfEvPT_S1_j --------------------------
	.section	.text._Z7reduce0IfEvPT_S1_j,"ax",@progbits
	.align	128
        .global         _Z7reduce0IfEvPT_S1_j
        .type           _Z7reduce0IfEvPT_S1_j,@function
        .size           _Z7reduce0IfEvPT_S1_j,(.L_x_120 - _Z7reduce0IfEvPT_S1_j)
        .other          _Z7reduce0IfEvPT_S1_j,@"STO_CUDA_ENTRY STV_DEFAULT"
_Z7reduce0IfEvPT_S1_j:
.text._Z7reduce0IfEvPT_S1_j:
        /* <DEDUP_REMOVED lines=21> */
[----:B0-----:R-:W-:-:S07]  /*0150*/  IMAD.MOV.U32 R0, RZ, RZ, 0x1 ;  /* 0x00000001ff007424 */ /* 0x001fce00078e00ff */
.L_x_91:
[----:B------:R-:W-:-:S05]  /*0160*/  SHF.L.U32 R8, R0, 0x1, RZ ;  /* 0x0000000100087819 */ /* 0x000fca00000006ff */
[----:B------:R-:W-:-:S05]  /*0170*/  VIADD R2, R8, 0xffffffff ;  /* 0xffffffff08027836 */ /* 0x000fca0000000000 */
[----:B------:R-:W-:-:S13]  /*0180*/  LOP3.LUT P1, RZ, R2, R7, RZ, 0xc0, !PT ;  /* 0x0000000702ff7212 */ /* 0x000fda000782c0ff */
[----:B------:R-:W-:Y:S01]  /*0190*/  @!P1 LEA R2, R0, R5, 0x2 ;  /* 0x0000000500029211 */ /* 0x000fe200078e10ff */
[----:B------:R-:W-:Y:S01]  /*01a0*/  @!P1 LDS R3, [R5] ;  /* 0x0000000005039984 */ /* 0x000fe20000000800 */
[----:B------:R-:W-:-:S04]  /*01b0*/  MOV R0, R8 ;  /* 0x0000000800007202 */ /* 0x000fc80000000f00 */
[----:B------:R-:W0:Y:S02]  /*01c0*/  @!P1 LDS R2, [R2] ;  /* 0x0000000002029984 */ /* 0x000e240000000800 */
[----:B0-----:R-:W-:-:S05]  /*01d0*/  @!P1 FADD R4, R2, R3 ;  /* 0x0000000302049221 */ /* 0x001fca0000000000 */
[----:B------:R1:W-:Y:S01]  /*01e0*/  @!P1 STS [R5], R4 ;  /* 0x0000000405009388 */ /* 0x0003e20000000800 */
[----:B------:R-:W-:Y:S01]  /*01f0*/  BAR.SYNC.DEFER_BLOCKING 0x0 ;  /* 0x0000000000007b1d */ /* 0x000fe20000010000 */
[----:B------:R-:W-:-:S13]  /*0200*/  ISETP.GE.U32.AND P1, PT, R8, UR8, PT ;  /* 0x0000000808007c0c */ /* 0x000fda000bf26070 */
[----:B-1----:R-:W-:Y:S05]  /*0210*/  @!P1 BRA `(.L_x_91) ;  /* 0xfffffffc00d09947 */ /* 0x002fea000383ffff */
.L_x_90:
        /* <DEDUP_REMOVED lines=9> */
.L_x_92:
        /* <DEDUP_REMOVED lines=13> */
.L_x_120:


//--------------------- .nv.shared._Z7reduce6IfLj1EEvPT_S1_j --------------------------
	.section	.nv.shared._Z7reduce6IfLj1EEvPT_S1_j,"aw",@nobits
	.sectionflags	@""
	.align	16
	.zero		1024


//--------------------- .nv.shared.reserved.0     --------------------------
	.section	.nv.shared.reserved.0,"aw",@nobits
	.weak		__nv_reservedSMEM_offset_0_alias
	.size		__nv_reservedSMEM_offset_0_alias, 0, 64
	.other		__nv_reservedSMEM_offset_0_alias,@"STO_CUDA_RESERVED_SHARED STV_DEFAULT"
__nv_reservedSMEM_offset_0_alias:
	.zero		0
	.zero		64


//--------------------- .nv.shared._Z7reduce6IfLj2EEvPT_S1_j --------------------------
	.section	.nv.shared._Z7reduce6IfLj2EEvPT_S1_j,"aw",@nobits
	.sectionflags	@""
	.align	16
	.zero		1024


//--------------------- .nv.shared._Z7reduce6IfLj4EEvPT_S1_j --------------------------
	.section	.nv.shared._Z7reduce6IfLj4EEvPT_S1_j,"aw",@nobits
	.sectionflags	@""
	.align	16
	.zero		1024


//--------------------- .nv.shared._Z7reduce6IfLj8EEvPT_S1_j --------------------------
	.section	.nv.shared._Z7reduce6IfLj8EEvPT_S1_j,"aw",@nobits
	.sectionflags	@""
	.align	16
	.zero		1024


//--------------------- .nv.shared._Z7reduce6IfLj16EEvPT_S1_j --------------------------
	.section	.nv.shared._Z7reduce6IfLj16EEvPT_S1_j,"aw",@nobits
	.sectionflags	@""
	.align	16
	.zero		1024


//--------------------- .nv.shared._Z7reduce6IfLj32EEvPT_S1_j --------------------------
	.section	.nv.shared._Z7reduce6IfLj32EEvPT_S1_j,"aw",@nobits
	.sectionflags	@""
	.align	16
	.zero		1024


//--------------------- .nv.shared._Z7reduce6IfLj64EEvPT_S1_j --------------------------
	.section	.nv.shared._Z7reduce6IfLj64EEvPT_S1_j,"aw",@nobits
	.sectionflags	@""
	.align	16
	.zero		1024


//--------------------- .nv.shared._Z7reduce6IfLj128EEvPT_S1_j --------------------------
	.section	.nv.shared._Z7reduce6IfLj128EEvPT_S1_j,"aw",@nobits
	.sectionflags	@""
	.align	16
	.zero		1024


//--------------------- .nv.shared._Z7reduce6IfLj256EEvPT_S1_j --------------------------
	.section	.nv.shared._Z7reduce6IfLj256EEvPT_S1_j,"aw",@nobits
	.sectionflags	@""
	.align	16
	.zero		1024


//--------------------- .nv.shared._Z7reduce6IfLj512EEvPT_S1_j --------------------------
	.section	.nv.shared._Z7reduce6IfLj512EEvPT_S1_j,"aw",@nobits
	.sectionflags	@""
	.align	16
	.zero		1024


//--------------------- .nv.shared._Z7reduce6IfLj1024EEvPT_S1_j --------------------------
	.section	.nv.shared._Z7reduce6IfLj1024EEvPT_S1_j,"aw",@nobits
	.sectionflags	@""
	.align	16
	.zero		1024


//--------------------- .nv.shared._Z7reduce5IfLj1EEvPT_S1_j --------------------------
	.section	.nv.shared._Z7reduce5IfLj1EEvPT_S1_j,"aw",@nobits
	.sectionflags	@""
	.align	16
	.zero		1024


//--------------------- .nv.shared._Z7reduce5IfLj2EEvPT_S1_j --------------------------
	.section	.nv.shared._Z7reduce5IfLj2EEvPT_S1_j,"aw",@nobits
	.sectionflags	@""
	.align	16
	.zero		1024


//--------------------- .nv.shared._Z7reduce5IfLj4EEvPT_S1_j --------------------------
	.section	.nv.shared._Z7reduce5IfLj4EEvPT_S1_j,"aw",@nobits
	.sectionflags	@""
	.align	16
	.zero		1024


//--------------------- .nv.shared._Z7reduce5IfLj8EEvPT_S1_j --------------------------
	.section	.nv.shared._Z7reduce5IfLj8EEvPT_S1_j,"aw",@nobits
	.sectionflags	@""
	.align	16
	.zero		1024


//--------------------- .nv.shared._Z7reduce5IfLj16EEvPT_S1_j --------------------------
	.section	.nv.shared._Z7reduce5IfLj16EEvPT_S1_j,"aw",@nobits
	.sectionflags	@""
	.align	16
	.zero		1024


//--------------------- .nv.shared._Z7reduce5IfLj32EEvPT_S1_j --------------------------
	.section	.nv.shared._Z7reduce5IfLj32EEvPT_S1_j,"aw",@nobits
	.sectionflags	@""
	.align	16
	.zero		1024


//--------------------- .nv.shared._Z7reduce5IfLj64EEvPT_S1_j --------------------------
	.section	.nv.shared._Z7reduce5IfLj64EEvPT_S1_j,"aw",@nobits
	.sectionflags	@""
	.align	16
	.zero		1024


//--------------------- .nv.shared._Z7reduce5IfLj128EEvPT_S1_j --------------------------
	.section	.nv.shared._Z7reduce5IfLj128EEvPT_S1_j,"aw",@nobits
	.sectionflags	@""
	.align	16
	.zero		1024


//--------------------- .nv.shared._Z7reduce5IfLj256EEvPT_S1_j --------------------------
	.section	.nv.shared._Z7reduce5IfLj256EEvPT_S1_j,"aw",@nobits
	.sectionflags	@""
	.align	16
	.zero		1024


//--------------------- .nv.shared._Z7reduce5IfLj512EEvPT_S1_j --------------------------
	.section	.nv.shared._Z7reduce5IfLj512EEvPT_S1_j,"aw",@nobits
	.sectionflags	@""
	.align	16
	.zero		1024


//--------------------- .nv.shared._Z7reduce5IfLj1024EEvPT_S1_j --------------------------
	.section	.nv.shared._Z7reduce5IfLj1024EEvPT_S1_j,"aw",@nobits
	.sectionflags	@""
	.align	16
	.zero		1024


//--------------------- .nv.shared._Z9reduce5_1IfEvPT_S1_j --------------------------
	.section	.nv.shared._Z9reduce5_1IfEvPT_S1_j,"aw",@nobits
	.sectionflags	@""
	.align	16
	.zero		1024


//--------------------- .nv.shared._Z7reduce4IfEvPT_S1_j --------------------------
	.section	.nv.shared._Z7reduce4IfEvPT_S1_j,"aw",@nobits
	.sectionflags	@""
	.align	16
	.zero		1024


//--------------------- .nv.shared._Z7reduce3IfEvPT_S1_j --------------------------
	.section	.nv.shared._Z7reduce3IfEvPT_S1_j,"aw",@nobits
	.sectionflags	@""
	.align	16
	.zero		1024


//--------------------- .nv.shared._Z7reduce2IfEvPT_S1_j --------------------------
	.section	.nv.shared._Z7reduce2IfEvPT_S1_j,"aw",@nobits
	.sectionflags	@""
	.align	16
	.zero		1024


//--------------------- .nv.shared._Z7reduce1IfEvPT_S1_j --------------------------
	.section	.nv.shared._Z7reduce1IfEvPT_S1_j,"aw",@nobits
	.sectionflags	@""
	.align	16
	.zero		1024


//--------------------- .nv.shared._Z7reduce0IfEvPT_S1_j --------------------------
	.section	.nv.shared._Z7reduce0IfEvPT_S1_j,"aw",@nobits
	.sectionflags	@""
	.align	16
	.zero		1024


//--------------------- .nv.constant0._Z7reduce6IfLj1EEvPT_S1_j --------------------------
	.section	.nv.constant0._Z7reduce6IfLj1EEvPT_S1_j,"a",@progbits
	.sectionflags	@""
	.align	4
.nv.constant0._Z7reduce6IfLj1EEvPT_S1_j:
	.zero		916


//--------------------- .nv.constant0._Z7reduce6IfLj2EEvPT_S1_j --------------------------
	.section	.nv.constant0._Z7reduce6IfLj2EEvPT_S1_j,"a",@progbits
	.sectionflags	@""
	.align	4
.nv.constant0._Z7reduce6IfLj2EEvPT_S1_j:
	.zero		916


//--------------------- .nv.constant0._Z7reduce6IfLj4EEvPT_S1_j --------------------------
	.section	.nv.constant0._Z7reduce6IfLj4EEvPT_S1_j,"a",@progbits
	.sectionflags	@""
	.align	4
.nv.constant0._Z7reduce6IfLj4EEvPT_S1_j:
	.zero		916


//--------------------- .nv.constant0._Z7reduce6IfLj8EEvPT_S1_j --------------------------
	.section	.nv.constant0._Z7reduce6IfLj8EEvPT_S1_j,"a",@progbits
	.sectionflags	@""
	.align	4
.nv.constant0._Z7reduce6IfLj8EEvPT_S1_j:
	.zero		916


//--------------------- .nv.constant0._Z7reduce6IfLj16EEvPT_S1_j --------------------------
	.section	.nv.constant0._Z7reduce6IfLj16EEvPT_S1_j,"a",@progbits
	.sectionflags	@""
	.align	4
.nv.constant0._Z7reduce6IfLj16EEvPT_S1_j:
	.zero		916


//--------------------- .nv.constant0._Z7reduce6IfLj32EEvPT_S1_j --------------------------
	.section	.nv.constant0._Z7reduce6IfLj32EEvPT_S1_j,"a",@progbits
	.sectionflags	@""
	.align	4
.nv.constant0._Z7reduce6IfLj32EEvPT_S1_j:
	.zero		916


//--------------------- .nv.constant0._Z7reduce6IfLj64EEvPT_S1_j --------------------------
	.section	.nv.constant0._Z7reduce6IfLj64EEvPT_S1_j,"a",@progbits
	.sectionflags	@""
	.align	4
.nv.constant0._Z7reduce6IfLj64EEvPT_S1_j:
	.zero		916


//--------------------- .nv.constant0._Z7reduce6IfLj128EEvPT_S1_j --------------------------
	.section	.nv.constant0._Z7reduce6IfLj128EEvPT_S1_j,"a",@progbits
	.sectionflags	@""
	.align	4
.nv.constant0._Z7reduce6IfLj128EEvPT_S1_j:
	.zero		916


//--------------------- .nv.constant0._Z7reduce6IfLj256EEvPT_S1_j --------------------------
	.section	.nv.constant0._Z7reduce6IfLj256EEvPT_S1_j,"a",@progbits
	.sectionflags	@""
	.align	4
.nv.constant0._Z7reduce6IfLj256EEvPT_S1_j:
	.zero		916


//--------------------- .nv.constant0._Z7reduce6IfLj512EEvPT_S1_j --------------------------
	.section	.nv.constant0._Z7reduce6IfLj512EEvPT_S1_j,"a",@progbits
	.sectionflags	@""
	.align	4
.nv.constant0._Z7reduce6IfLj512EEvPT_S1_j:
	.zero		916


//--------------------- .nv.constant0._Z7reduce6IfLj1024EEvPT_S1_j --------------------------
	.section	.nv.constant0._Z7reduce6IfLj1024EEvPT_S1_j,"a",@progbits
	.sectionflags	@""
	.align	4
.nv.constant0._Z7reduce6IfLj1024EEvPT_S1_j:
	.zero		916


//--------------------- .nv.constant0._Z7reduce5IfLj1EEvPT_S1_j --------------------------
	.section	.nv.constant0._Z7reduce5IfLj1EEvPT_S1_j,"a",@progbits
	.sectionflags	@""
	.align	4
.nv.constant0._Z7reduce5IfLj1EEvPT_S1_j:
	.zero		916


//--------------------- .nv.constant0._Z7reduce5IfLj2EEvPT_S1_j --------------------------
	.section	.nv.constant0._Z7reduce5IfLj2EEvPT_S1_j,"a",@progbits
	.sectionflags	@""
	.align	4
.nv.constant0._Z7reduce5IfLj2EEvPT_S1_j:
	.zero		916


//--------------------- .nv.constant0._Z7reduce5IfLj4EEvPT_S1_j --------------------------
	.section	.nv.constant0._Z7reduce5IfLj4EEvPT_S1_j,"a",@progbits
	.sectionflags	@""
	.align	4
.nv.constant0._Z7reduce5IfLj4EEvPT_S1_j:
	.zero		916


//--------------------- .nv.constant0._Z7reduce5IfLj8EEvPT_S1_j --------------------------
	.section	.nv.constant0._Z7reduce5IfLj8EEvPT_S1_j,"a",@progbits
	.sectionflags	@""
	.align	4
.nv.constant0._Z7reduce5IfLj8EEvPT_S1_j:
	.zero		916


//--------------------- .nv.constant0._Z7reduce5IfLj16EEvPT_S1_j --------------------------
	.section	.nv.constant0._Z7reduce5IfLj16EEvPT_S1_j,"a",@progbits
	.sectionflags	@""
	.align	4
.nv.constant0._Z7reduce5IfLj16EEvPT_S1_j:
	.zero		916


//--------------------- .nv.constant0._Z7reduce5IfLj32EEvPT_S1_j --------------------------
	.section	.nv.constant0._Z7reduce5IfLj32EEvPT_S1_j,"a",@progbits
	.sectionflags	@""
	.align	4
.nv.constant0._Z7reduce5IfLj32EEvPT_S1_j:
	.zero		916


//--------------------- .nv.constant0._Z7reduce5IfLj64EEvPT_S1_j --------------------------
	.section	.nv.constant0._Z7reduce5IfLj64EEvPT_S1_j,"a",@progbits
	.sectionflags	@""
	.align	4
.nv.constant0._Z7reduce5IfLj64EEvPT_S1_j:
	.zero		916


//--------------------- .nv.constant0._Z7reduce5IfLj128EEvPT_S1_j --------------------------
	.section	.nv.constant0._Z7reduce5IfLj128EEvPT_S1_j,"a",@progbits
	.sectionflags	@""
	.align	4
.nv.constant0._Z7reduce5IfLj128EEvPT_S1_j:
	.zero		916


//--------------------- .nv.constant0._Z7reduce5IfLj256EEvPT_S1_j --------------------------
	.section	.nv.constant0._Z7reduce5IfLj256EEvPT_S1_j,"a",@progbits
	.sectionflags	@""
	.align	4
.nv.constant0._Z7reduce5IfLj256EEvPT_S1_j:
	.zero		916


//--------------------- .nv.constant0._Z7reduce5IfLj512EEvPT_S1_j --------------------------
	.section	.nv.constant0._Z7reduce5IfLj512EEvPT_S1_j,"a",@progbits
	.sectionflags	@""
	.align	4
.nv.constant0._Z7reduce5IfLj512EEvPT_S1_j:
	.zero		916


//--------------------- .nv.constant0._Z7reduce5IfLj1024EEvPT_S1_j --------------------------
	.section	.nv.constant0._Z7reduce5IfLj1024EEvPT_S1_j,"a",@progbits
	.sectionflags	@""
	.align	4
.nv.constant0._Z7reduce5IfLj1024EEvPT_S1_j:
	.zero		916


//--------------------- .nv.constant0._Z9reduce5_1IfEvPT_S1_j --------------------------
	.section	.nv.constant0._Z9reduce5_1IfEvPT_S1_j,"a",@progbits
	.sectionflags	@""
	.align	4
.nv.constant0._Z9reduce5_1IfEvPT_S1_j:
	.zero		916


//--------------------- .nv.constant0._Z7reduce4IfEvPT_S1_j --------------------------
	.section	.nv.constant0._Z7reduce4IfEvPT_S1_j,"a",@progbits
	.sectionflags	@""
	.align	4
.nv.constant0._Z7reduce4IfEvPT_S1_j:
	.zero		916


//--------------------- .nv.constant0._Z7reduce3IfEvPT_S1_j --------------------------
	.section	.nv.constant0._Z7reduce3IfEvPT_S1_j,"a",@progbits
	.sectionflags	@""
	.align	4
.nv.constant0._Z7reduce3IfEvPT_S1_j:
	.zero		916


//--------------------- .nv.constant0._Z7reduce2IfEvPT_S1_j --------------------------
	.section	.nv.constant0._Z7reduce2IfEvPT_S1_j,"a",@progbits
	.sectionflags	@""
	.align	4
.nv.constant0._Z7reduce2IfEvPT_S1_j:
	.zero		916


//--------------------- .nv.constant0._Z7reduce1IfEvPT_S1_j --------------------------
	.section	.nv.constant0._Z7reduce1IfEvPT_S1_j,"a",@progbits
	.sectionflags	@""
	.align	4
.nv.constant0._Z7reduce1IfEvPT_S1_j:
	.zero		916


//--------------------- .nv.constant0._Z7reduce0IfEvPT_S1_j --------------------------
	.section	.nv.constant0._Z7reduce0IfEvPT_S1_j,"a",@progbits
	.sectionflags	@""
	.align	4
.nv.constant0._Z7reduce0IfEvPT_S1_j:
	.zero		916


//--------------------- SYMBOLS --------------------------

	.type		.nv.reservedSmem.offset0,@object
	.size		.nv.reservedSmem.offset0,0x4
	.type		.nv.reservedSmem.cap,@object
	.size		.nv.reservedSmem.cap,0x4
